//
// Generated by NVIDIA NVVM Compiler
//
// Compiler Build ID: CL-36424714
// Cuda compilation tools, release 13.0, V13.0.88
// Based on NVVM 20.0.0
//

.version 9.0
.target sm_100
.address_size 64

	// .globl	_Z10box_filterPKhPhiiPKfi

.visible .entry _Z10box_filterPKhPhiiPKfi(
	.param .u64 .ptr .align 1 _Z10box_filterPKhPhiiPKfi_param_0,
	.param .u64 .ptr .align 1 _Z10box_filterPKhPhiiPKfi_param_1,
	.param .u32 _Z10box_filterPKhPhiiPKfi_param_2,
	.param .u32 _Z10box_filterPKhPhiiPKfi_param_3,
	.param .u64 .ptr .align 1 _Z10box_filterPKhPhiiPKfi_param_4,
	.param .u32 _Z10box_filterPKhPhiiPKfi_param_5
)
{
	.reg .pred 	%p<96>;
	.reg .b16 	%rs<31>;
	.reg .b32 	%r<183>;
	.reg .b32 	%f<101>;
	.reg .b64 	%rd<69>;

	ld.param.u64 	%rd4, [_Z10box_filterPKhPhiiPKfi_param_0];
	ld.param.u64 	%rd3, [_Z10box_filterPKhPhiiPKfi_param_1];
	ld.param.u32 	%r102, [_Z10box_filterPKhPhiiPKfi_param_2];
	ld.param.u32 	%r100, [_Z10box_filterPKhPhiiPKfi_param_3];
	ld.param.u64 	%rd5, [_Z10box_filterPKhPhiiPKfi_param_4];
	ld.param.u32 	%r101, [_Z10box_filterPKhPhiiPKfi_param_5];
	cvta.to.global.u64 	%rd1, %rd5;
	cvta.to.global.u64 	%rd2, %rd4;
	mov.u32 	%r103, %ctaid.x;
	mov.u32 	%r104, %ntid.x;
	mov.u32 	%r105, %tid.x;
	mad.lo.s32 	%r1, %r103, %r104, %r105;
	mov.u32 	%r106, %ctaid.y;
	mov.u32 	%r107, %ntid.y;
	mov.u32 	%r108, %tid.y;
	mad.lo.s32 	%r109, %r106, %r107, %r108;
	setp.ge.s32 	%p2, %r1, %r100;
	setp.ge.s32 	%p3, %r109, %r102;
	or.pred  	%p4, %p2, %p3;
	@%p4 bra 	$L__BB0_46;
	shr.u32 	%r110, %r101, 31;
	add.s32 	%r111, %r101, %r110;
	shr.s32 	%r3, %r111, 1;
	neg.s32 	%r4, %r3;
	setp.lt.s32 	%p5, %r101, -1;
	@%p5 bra 	$L__BB0_45;
	abs.s32 	%r5, %r3;
	add.s32 	%r6, %r3, %r5;
	add.s32 	%r112, %r6, 1;
	and.b32  	%r7, %r112, 7;
	and.b32  	%r8, %r112, 3;
	and.b32  	%r113, %r112, -8;
	neg.s32 	%r9, %r113;
	mad.lo.s32 	%r10, %r101, 7, %r3;
	shl.b32 	%r11, %r101, 3;
	mad.lo.s32 	%r12, %r101, 6, %r3;
	mad.lo.s32 	%r13, %r101, 5, %r3;
	shl.b32 	%r114, %r101, 2;
	add.s32 	%r14, %r3, %r114;
	mad.lo.s32 	%r15, %r101, 3, %r3;
	shl.b32 	%r115, %r101, 1;
	add.s32 	%r16, %r3, %r115;
	add.s32 	%r17, %r3, %r101;
	sub.s32 	%r18, %r109, %r3;
	mul.lo.s32 	%r116, %r100, %r18;
	add.s32 	%r117, %r116, %r100;
	add.s32 	%r19, %r1, %r117;
	shl.b32 	%r20, %r100, 3;
	add.s32 	%r118, %r18, 2;
	mad.lo.s32 	%r21, %r100, %r118, %r1;
	add.s32 	%r119, %r18, 3;
	mad.lo.s32 	%r22, %r100, %r119, %r1;
	add.s32 	%r120, %r18, 4;
	mad.lo.s32 	%r23, %r100, %r120, %r1;
	add.s32 	%r121, %r18, 5;
	mad.lo.s32 	%r24, %r100, %r121, %r1;
	add.s32 	%r122, %r18, 6;
	mad.lo.s32 	%r25, %r100, %r122, %r1;
	add.s32 	%r123, %r18, 7;
	mad.lo.s32 	%r26, %r100, %r123, %r1;
	add.s32 	%r27, %r1, %r116;
	mov.u32 	%r160, %r4;
$L__BB0_3:
	mov.u32 	%r28, %r160;
	setp.lt.u32 	%p6, %r6, 7;
	add.s32 	%r29, %r28, %r1;
	setp.gt.s32 	%p7, %r29, -1;
	setp.lt.s32 	%p8, %r29, %r100;
	and.pred  	%p1, %p7, %p8;
	add.s32 	%r30, %r28, %r3;
	mov.u32 	%r181, %r4;
	@%p6 bra 	$L__BB0_23;
	sub.s32 	%r179, 3, %r3;
	add.s32 	%r177, %r10, %r28;
	add.s32 	%r176, %r12, %r28;
	add.s32 	%r175, %r13, %r28;
	add.s32 	%r174, %r14, %r28;
	add.s32 	%r173, %r15, %r28;
	add.s32 	%r172, %r16, %r28;
	add.s32 	%r171, %r17, %r28;
	add.s32 	%r168, %r19, %r28;
	add.s32 	%r167, %r21, %r28;
	add.s32 	%r166, %r22, %r28;
	add.s32 	%r165, %r23, %r28;
	add.s32 	%r164, %r24, %r28;
	add.s32 	%r163, %r25, %r28;
	add.s32 	%r162, %r26, %r28;
	add.s32 	%r161, %r27, %r28;
	mov.u32 	%r169, %r18;
	mov.u32 	%r170, %r30;
	mov.u32 	%r178, %r9;
$L__BB0_5:
	.pragma "nounroll";
	setp.gt.s32 	%p9, %r169, -1;
	setp.lt.s32 	%p10, %r169, %r102;
	and.pred  	%p11, %p9, %p10;
	and.pred  	%p12, %p1, %p11;
	not.pred 	%p13, %p12;
	@%p13 bra 	$L__BB0_7;
	cvt.s64.s32 	%rd6, %r161;
	add.s64 	%rd7, %rd2, %rd6;
	ld.global.nc.u8 	%rs1, [%rd7];
	cvt.u16.u8 	%rs2, %rs1;
	cvt.rn.f32.u16 	%f43, %rs2;
	mul.wide.s32 	%rd8, %r170, 4;
	add.s64 	%rd9, %rd1, %rd8;
	ld.global.nc.f32 	%f44, [%rd9];
	fma.rn.f32 	%f99, %f44, %f43, %f99;
$L__BB0_7:
	add.s32 	%r124, %r169, 1;
	setp.gt.s32 	%p14, %r124, -1;
	setp.lt.s32 	%p15, %r124, %r102;
	and.pred  	%p16, %p14, %p15;
	and.pred  	%p17, %p1, %p16;
	not.pred 	%p18, %p17;
	@%p18 bra 	$L__BB0_9;
	cvt.s64.s32 	%rd10, %r168;
	add.s64 	%rd11, %rd2, %rd10;
	ld.global.nc.u8 	%rs3, [%rd11];
	cvt.u16.u8 	%rs4, %rs3;
	cvt.rn.f32.u16 	%f45, %rs4;
	mul.wide.s32 	%rd12, %r171, 4;
	add.s64 	%rd13, %rd1, %rd12;
	ld.global.nc.f32 	%f46, [%rd13];
	fma.rn.f32 	%f99, %f46, %f45, %f99;
$L__BB0_9:
	add.s32 	%r125, %r169, 2;
	setp.gt.s32 	%p19, %r125, -1;
	setp.lt.s32 	%p20, %r125, %r102;
	and.pred  	%p21, %p19, %p20;
	and.pred  	%p22, %p1, %p21;
	not.pred 	%p23, %p22;
	@%p23 bra 	$L__BB0_11;
	cvt.s64.s32 	%rd14, %r167;
	add.s64 	%rd15, %rd2, %rd14;
	ld.global.nc.u8 	%rs5, [%rd15];
	cvt.u16.u8 	%rs6, %rs5;
	cvt.rn.f32.u16 	%f47, %rs6;
	mul.wide.s32 	%rd16, %r172, 4;
	add.s64 	%rd17, %rd1, %rd16;
	ld.global.nc.f32 	%f48, [%rd17];
	fma.rn.f32 	%f99, %f48, %f47, %f99;
$L__BB0_11:
	add.s32 	%r126, %r169, 3;
	setp.gt.s32 	%p24, %r126, -1;
	setp.lt.s32 	%p25, %r126, %r102;
	and.pred  	%p26, %p24, %p25;
	and.pred  	%p27, %p1, %p26;
	not.pred 	%p28, %p27;
	@%p28 bra 	$L__BB0_13;
	cvt.s64.s32 	%rd18, %r166;
	add.s64 	%rd19, %rd2, %rd18;
	ld.global.nc.u8 	%rs7, [%rd19];
	cvt.u16.u8 	%rs8, %rs7;
	cvt.rn.f32.u16 	%f49, %rs8;
	mul.wide.s32 	%rd20, %r173, 4;
	add.s64 	%rd21, %rd1, %rd20;
	ld.global.nc.f32 	%f50, [%rd21];
	fma.rn.f32 	%f99, %f50, %f49, %f99;
$L__BB0_13:
	add.s32 	%r127, %r169, 4;
	setp.gt.s32 	%p29, %r127, -1;
	setp.lt.s32 	%p30, %r127, %r102;
	and.pred  	%p31, %p29, %p30;
	and.pred  	%p32, %p1, %p31;
	not.pred 	%p33, %p32;
	@%p33 bra 	$L__BB0_15;
	cvt.s64.s32 	%rd22, %r165;
	add.s64 	%rd23, %rd2, %rd22;
	ld.global.nc.u8 	%rs9, [%rd23];
	cvt.u16.u8 	%rs10, %rs9;
	cvt.rn.f32.u16 	%f51, %rs10;
	mul.wide.s32 	%rd24, %r174, 4;
	add.s64 	%rd25, %rd1, %rd24;
	ld.global.nc.f32 	%f52, [%rd25];
	fma.rn.f32 	%f99, %f52, %f51, %f99;
$L__BB0_15:
	add.s32 	%r128, %r169, 5;
	setp.gt.s32 	%p34, %r128, -1;
	setp.lt.s32 	%p35, %r128, %r102;
	and.pred  	%p36, %p34, %p35;
	and.pred  	%p37, %p1, %p36;
	not.pred 	%p38, %p37;
	@%p38 bra 	$L__BB0_17;
	cvt.s64.s32 	%rd26, %r164;
	add.s64 	%rd27, %rd2, %rd26;
	ld.global.nc.u8 	%rs11, [%rd27];
	cvt.u16.u8 	%rs12, %rs11;
	cvt.rn.f32.u16 	%f53, %rs12;
	mul.wide.s32 	%rd28, %r175, 4;
	add.s64 	%rd29, %rd1, %rd28;
	ld.global.nc.f32 	%f54, [%rd29];
	fma.rn.f32 	%f99, %f54, %f53, %f99;
$L__BB0_17:
	add.s32 	%r129, %r169, 6;
	setp.gt.s32 	%p39, %r129, -1;
	setp.lt.s32 	%p40, %r129, %r102;
	and.pred  	%p41, %p39, %p40;
	and.pred  	%p42, %p1, %p41;
	not.pred 	%p43, %p42;
	@%p43 bra 	$L__BB0_19;
	cvt.s64.s32 	%rd30, %r163;
	add.s64 	%rd31, %rd2, %rd30;
	ld.global.nc.u8 	%rs13, [%rd31];
	cvt.u16.u8 	%rs14, %rs13;
	cvt.rn.f32.u16 	%f55, %rs14;
	mul.wide.s32 	%rd32, %r176, 4;
	add.s64 	%rd33, %rd1, %rd32;
	ld.global.nc.f32 	%f56, [%rd33];
	fma.rn.f32 	%f99, %f56, %f55, %f99;
$L__BB0_19:
	add.s32 	%r130, %r169, 7;
	setp.gt.s32 	%p44, %r130, -1;
	setp.lt.s32 	%p45, %r130, %r102;
	and.pred  	%p46, %p44, %p45;
	and.pred  	%p47, %p1, %p46;
	not.pred 	%p48, %p47;
	@%p48 bra 	$L__BB0_21;
	cvt.s64.s32 	%rd34, %r162;
	add.s64 	%rd35, %rd2, %rd34;
	ld.global.nc.u8 	%rs15, [%rd35];
	cvt.u16.u8 	%rs16, %rs15;
	cvt.rn.f32.u16 	%f57, %rs16;
	mul.wide.s32 	%rd36, %r177, 4;
	add.s64 	%rd37, %rd1, %rd36;
	ld.global.nc.f32 	%f58, [%rd37];
	fma.rn.f32 	%f99, %f58, %f57, %f99;
$L__BB0_21:
	add.s32 	%r179, %r179, 8;
	add.s32 	%r178, %r178, 8;
	add.s32 	%r177, %r177, %r11;
	add.s32 	%r176, %r176, %r11;
	add.s32 	%r175, %r175, %r11;
	add.s32 	%r174, %r174, %r11;
	add.s32 	%r173, %r173, %r11;
	add.s32 	%r172, %r172, %r11;
	add.s32 	%r171, %r171, %r11;
	add.s32 	%r170, %r170, %r11;
	add.s32 	%r169, %r169, 8;
	add.s32 	%r168, %r168, %r20;
	add.s32 	%r167, %r167, %r20;
	add.s32 	%r166, %r166, %r20;
	add.s32 	%r165, %r165, %r20;
	add.s32 	%r164, %r164, %r20;
	add.s32 	%r163, %r163, %r20;
	add.s32 	%r162, %r162, %r20;
	add.s32 	%r161, %r161, %r20;
	setp.ne.s32 	%p49, %r178, 0;
	@%p49 bra 	$L__BB0_5;
	add.s32 	%r181, %r179, -3;
$L__BB0_23:
	setp.eq.s32 	%p50, %r7, 0;
	@%p50 bra 	$L__BB0_44;
	add.s32 	%r131, %r7, -1;
	setp.lt.u32 	%p51, %r131, 3;
	@%p51 bra 	$L__BB0_34;
	add.s32 	%r87, %r181, %r109;
	setp.gt.s32 	%p52, %r87, -1;
	setp.lt.s32 	%p53, %r87, %r102;
	and.pred  	%p54, %p52, %p53;
	and.pred  	%p56, %p1, %p54;
	not.pred 	%p57, %p56;
	@%p57 bra 	$L__BB0_27;
	mad.lo.s32 	%r132, %r87, %r100, %r29;
	cvt.s64.s32 	%rd38, %r132;
	add.s64 	%rd39, %rd2, %rd38;
	ld.global.nc.u8 	%rs17, [%rd39];
	cvt.u16.u8 	%rs18, %rs17;
	cvt.rn.f32.u16 	%f60, %rs18;
	add.s32 	%r133, %r181, %r3;
	mad.lo.s32 	%r134, %r133, %r101, %r30;
	mul.wide.s32 	%rd40, %r134, 4;
	add.s64 	%rd41, %rd1, %rd40;
	ld.global.nc.f32 	%f61, [%rd41];
	fma.rn.f32 	%f99, %f61, %f60, %f99;
$L__BB0_27:
	add.s32 	%r88, %r87, 1;
	setp.gt.s32 	%p58, %r88, -1;
	setp.lt.s32 	%p59, %r88, %r102;
	and.pred  	%p60, %p58, %p59;
	and.pred  	%p61, %p1, %p60;
	not.pred 	%p62, %p61;
	@%p62 bra 	$L__BB0_29;
	add.s32 	%r135, %r181, %r3;
	mad.lo.s32 	%r136, %r88, %r100, %r29;
	cvt.s64.s32 	%rd42, %r136;
	add.s64 	%rd43, %rd2, %rd42;
	ld.global.nc.u8 	%rs19, [%rd43];
	cvt.u16.u8 	%rs20, %rs19;
	cvt.rn.f32.u16 	%f62, %rs20;
	mad.lo.s32 	%r137, %r101, %r135, %r101;
	add.s32 	%r138, %r30, %r137;
	mul.wide.s32 	%rd44, %r138, 4;
	add.s64 	%rd45, %rd1, %rd44;
	ld.global.nc.f32 	%f63, [%rd45];
	fma.rn.f32 	%f99, %f63, %f62, %f99;
$L__BB0_29:
	add.s32 	%r89, %r87, 2;
	setp.gt.s32 	%p63, %r89, -1;
	setp.lt.s32 	%p64, %r89, %r102;
	and.pred  	%p65, %p63, %p64;
	and.pred  	%p66, %p1, %p65;
	not.pred 	%p67, %p66;
	@%p67 bra 	$L__BB0_31;
	add.s32 	%r139, %r181, %r3;
	mad.lo.s32 	%r140, %r89, %r100, %r29;
	cvt.s64.s32 	%rd46, %r140;
	add.s64 	%rd47, %rd2, %rd46;
	ld.global.nc.u8 	%rs21, [%rd47];
	cvt.u16.u8 	%rs22, %rs21;
	cvt.rn.f32.u16 	%f64, %rs22;
	add.s32 	%r141, %r139, 2;
	mad.lo.s32 	%r142, %r141, %r101, %r30;
	mul.wide.s32 	%rd48, %r142, 4;
	add.s64 	%rd49, %rd1, %rd48;
	ld.global.nc.f32 	%f65, [%rd49];
	fma.rn.f32 	%f99, %f65, %f64, %f99;
$L__BB0_31:
	add.s32 	%r90, %r87, 3;
	setp.gt.s32 	%p68, %r90, -1;
	setp.lt.s32 	%p69, %r90, %r102;
	and.pred  	%p70, %p68, %p69;
	and.pred  	%p71, %p1, %p70;
	not.pred 	%p72, %p71;
	@%p72 bra 	$L__BB0_33;
	add.s32 	%r143, %r181, %r3;
	mad.lo.s32 	%r144, %r90, %r100, %r29;
	cvt.s64.s32 	%rd50, %r144;
	add.s64 	%rd51, %rd2, %rd50;
	ld.global.nc.u8 	%rs23, [%rd51];
	cvt.u16.u8 	%rs24, %rs23;
	cvt.rn.f32.u16 	%f66, %rs24;
	add.s32 	%r145, %r143, 3;
	mad.lo.s32 	%r146, %r145, %r101, %r30;
	mul.wide.s32 	%rd52, %r146, 4;
	add.s64 	%rd53, %rd1, %rd52;
	ld.global.nc.f32 	%f67, [%rd53];
	fma.rn.f32 	%f99, %f67, %f66, %f99;
$L__BB0_33:
	add.s32 	%r181, %r181, 4;
$L__BB0_34:
	setp.eq.s32 	%p73, %r8, 0;
	@%p73 bra 	$L__BB0_44;
	setp.eq.s32 	%p74, %r8, 1;
	@%p74 bra 	$L__BB0_41;
	add.s32 	%r93, %r181, %r109;
	setp.gt.s32 	%p75, %r93, -1;
	setp.lt.s32 	%p76, %r93, %r102;
	and.pred  	%p77, %p75, %p76;
	and.pred  	%p79, %p1, %p77;
	not.pred 	%p80, %p79;
	@%p80 bra 	$L__BB0_38;
	mad.lo.s32 	%r147, %r93, %r100, %r29;
	cvt.s64.s32 	%rd54, %r147;
	add.s64 	%rd55, %rd2, %rd54;
	ld.global.nc.u8 	%rs25, [%rd55];
	cvt.u16.u8 	%rs26, %rs25;
	cvt.rn.f32.u16 	%f69, %rs26;
	add.s32 	%r148, %r181, %r3;
	mad.lo.s32 	%r149, %r148, %r101, %r30;
	mul.wide.s32 	%rd56, %r149, 4;
	add.s64 	%rd57, %rd1, %rd56;
	ld.global.nc.f32 	%f70, [%rd57];
	fma.rn.f32 	%f99, %f70, %f69, %f99;
$L__BB0_38:
	add.s32 	%r94, %r93, 1;
	setp.gt.s32 	%p81, %r94, -1;
	setp.lt.s32 	%p82, %r94, %r102;
	and.pred  	%p83, %p81, %p82;
	and.pred  	%p84, %p1, %p83;
	not.pred 	%p85, %p84;
	@%p85 bra 	$L__BB0_40;
	add.s32 	%r150, %r181, %r3;
	mad.lo.s32 	%r151, %r94, %r100, %r29;
	cvt.s64.s32 	%rd58, %r151;
	add.s64 	%rd59, %rd2, %rd58;
	ld.global.nc.u8 	%rs27, [%rd59];
	cvt.u16.u8 	%rs28, %rs27;
	cvt.rn.f32.u16 	%f71, %rs28;
	mad.lo.s32 	%r152, %r101, %r150, %r101;
	add.s32 	%r153, %r30, %r152;
	mul.wide.s32 	%rd60, %r153, 4;
	add.s64 	%rd61, %rd1, %rd60;
	ld.global.nc.f32 	%f72, [%rd61];
	fma.rn.f32 	%f99, %f72, %f71, %f99;
$L__BB0_40:
	add.s32 	%r181, %r181, 2;
$L__BB0_41:
	and.b32  	%r154, %r6, 1;
	setp.eq.b32 	%p86, %r154, 1;
	@%p86 bra 	$L__BB0_44;
	add.s32 	%r97, %r181, %r109;
	setp.gt.s32 	%p87, %r97, -1;
	setp.lt.s32 	%p88, %r97, %r102;
	and.pred  	%p89, %p87, %p88;
	and.pred  	%p91, %p1, %p89;
	not.pred 	%p92, %p91;
	@%p92 bra 	$L__BB0_44;
	mad.lo.s32 	%r155, %r97, %r100, %r29;
	cvt.s64.s32 	%rd62, %r155;
	add.s64 	%rd63, %rd2, %rd62;
	ld.global.nc.u8 	%rs29, [%rd63];
	cvt.u16.u8 	%rs30, %rs29;
	cvt.rn.f32.u16 	%f73, %rs30;
	add.s32 	%r156, %r181, %r3;
	mad.lo.s32 	%r157, %r156, %r101, %r30;
	mul.wide.s32 	%rd64, %r157, 4;
	add.s64 	%rd65, %rd1, %rd64;
	ld.global.nc.f32 	%f74, [%rd65];
	fma.rn.f32 	%f99, %f74, %f73, %f99;
$L__BB0_44:
	add.s32 	%r160, %r28, 1;
	setp.ne.s32 	%p93, %r28, %r5;
	@%p93 bra 	$L__BB0_3;
$L__BB0_45:
	setp.lt.f32 	%p94, %f99, 0f00000000;
	setp.gt.f32 	%p95, %f99, 0f437F0000;
	selp.f32 	%f75, 0f437F0000, %f99, %p95;
	selp.f32 	%f76, 0f00000000, %f75, %p94;
	cvt.rzi.u32.f32 	%r158, %f76;
	mad.lo.s32 	%r159, %r100, %r109, %r1;
	cvt.s64.s32 	%rd66, %r159;
	cvta.to.global.u64 	%rd67, %rd3;
	add.s64 	%rd68, %rd67, %rd66;
	st.global.u8 	[%rd68], %r158;
$L__BB0_46:
	ret;

}
	// .globl	_Z16separateChannelsPK6uchar4iiPhS2_S2_
.visible .entry _Z16separateChannelsPK6uchar4iiPhS2_S2_(
	.param .u64 .ptr .align 1 _Z16separateChannelsPK6uchar4iiPhS2_S2__param_0,
	.param .u32 _Z16separateChannelsPK6uchar4iiPhS2_S2__param_1,
	.param .u32 _Z16separateChannelsPK6uchar4iiPhS2_S2__param_2,
	.param .u64 .ptr .align 1 _Z16separateChannelsPK6uchar4iiPhS2_S2__param_3,
	.param .u64 .ptr .align 1 _Z16separateChannelsPK6uchar4iiPhS2_S2__param_4,
	.param .u64 .ptr .align 1 _Z16separateChannelsPK6uchar4iiPhS2_S2__param_5
)
{
	.reg .pred 	%p<4>;
	.reg .b32 	%r<18>;
	.reg .b64 	%rd<15>;

	ld.param.u64 	%rd1, [_Z16separateChannelsPK6uchar4iiPhS2_S2__param_0];
	ld.param.u32 	%r2, [_Z16separateChannelsPK6uchar4iiPhS2_S2__param_1];
	ld.param.u32 	%r4, [_Z16separateChannelsPK6uchar4iiPhS2_S2__param_2];
	ld.param.u64 	%rd2, [_Z16separateChannelsPK6uchar4iiPhS2_S2__param_3];
	ld.param.u64 	%rd3, [_Z16separateChannelsPK6uchar4iiPhS2_S2__param_4];
	ld.param.u64 	%rd4, [_Z16separateChannelsPK6uchar4iiPhS2_S2__param_5];
	mov.u32 	%r5, %ctaid.x;
	mov.u32 	%r6, %ntid.x;
	mov.u32 	%r7, %tid.x;
	mad.lo.s32 	%r8, %r5, %r6, %r7;
	mov.u32 	%r9, %ctaid.y;
	mov.u32 	%r10, %ntid.y;
	mov.u32 	%r11, %tid.y;
	mad.lo.s32 	%r12, %r9, %r10, %r11;
	mad.lo.s32 	%r1, %r4, %r12, %r8;
	setp.ge.s32 	%p1, %r8, %r4;
	setp.ge.s32 	%p2, %r12, %r2;
	or.pred  	%p3, %p1, %p2;
	@%p3 bra 	$L__BB1_2;
	cvta.to.global.u64 	%rd5, %rd1;
	cvta.to.global.u64 	%rd6, %rd2;
	cvta.to.global.u64 	%rd7, %rd3;
	cvta.to.global.u64 	%rd8, %rd4;
	cvt.s64.s32 	%rd9, %r1;
	mul.wide.s32 	%rd10, %r1, 4;
	add.s64 	%rd11, %rd5, %rd10;
	ld.global.nc.u32 	%r14, [%rd11];
	bfe.u32 	%r15, %r14, 0, 8;
	bfe.u32 	%r16, %r14, 8, 8;
	bfe.u32 	%r17, %r14, 16, 8;
	add.s64 	%rd12, %rd6, %rd9;
	st.global.u8 	[%rd12], %r15;
	add.s64 	%rd13, %rd7, %rd9;
	st.global.u8 	[%rd13], %r16;
	add.s64 	%rd14, %rd8, %rd9;
	st.global.u8 	[%rd14], %r17;
$L__BB1_2:
	ret;

}
	// .globl	_Z17recombineChannelsPKhS0_S0_P6uchar4ii
.visible .entry _Z17recombineChannelsPKhS0_S0_P6uchar4ii(
	.param .u64 .ptr .align 1 _Z17recombineChannelsPKhS0_S0_P6uchar4ii_param_0,
	.param .u64 .ptr .align 1 _Z17recombineChannelsPKhS0_S0_P6uchar4ii_param_1,
	.param .u64 .ptr .align 1 _Z17recombineChannelsPKhS0_S0_P6uchar4ii_param_2,
	.param .u64 .ptr .align 1 _Z17recombineChannelsPKhS0_S0_P6uchar4ii_param_3,
	.param .u32 _Z17recombineChannelsPKhS0_S0_P6uchar4ii_param_4,
	.param .u32 _Z17recombineChannelsPKhS0_S0_P6uchar4ii_param_5
)
{
	.reg .pred 	%p<4>;
	.reg .b16 	%rs<4>;
	.reg .b32 	%r<20>;
	.reg .b64 	%rd<15>;

	ld.param.u64 	%rd1, [_Z17recombineChannelsPKhS0_S0_P6uchar4ii_param_0];
	ld.param.u64 	%rd2, [_Z17recombineChannelsPKhS0_S0_P6uchar4ii_param_1];
	ld.param.u64 	%rd3, [_Z17recombineChannelsPKhS0_S0_P6uchar4ii_param_2];
	ld.param.u64 	%rd4, [_Z17recombineChannelsPKhS0_S0_P6uchar4ii_param_3];
	ld.param.u32 	%r2, [_Z17recombineChannelsPKhS0_S0_P6uchar4ii_param_4];
	ld.param.u32 	%r4, [_Z17recombineChannelsPKhS0_S0_P6uchar4ii_param_5];
	mov.u32 	%r5, %ctaid.x;
	mov.u32 	%r6, %ntid.x;
	mov.u32 	%r7, %tid.x;
	mad.lo.s32 	%r8, %r5, %r6, %r7;
	mov.u32 	%r9, %ctaid.y;
	mov.u32 	%r10, %ntid.y;
	mov.u32 	%r11, %tid.y;
	mad.lo.s32 	%r12, %r9, %r10, %r11;
	mad.lo.s32 	%r1, %r4, %r12, %r8;
	setp.ge.s32 	%p1, %r8, %r4;
	setp.ge.s32 	%p2, %r12, %r2;
	or.pred  	%p3, %p1, %p2;
	@%p3 bra 	$L__BB2_2;
	cvta.to.global.u64 	%rd5, %rd1;
	cvta.to.global.u64 	%rd6, %rd2;
	cvta.to.global.u64 	%rd7, %rd3;
	cvta.to.global.u64 	%rd8, %rd4;
	cvt.s64.s32 	%rd9, %r1;
	add.s64 	%rd10, %rd5, %rd9;
	add.s64 	%rd11, %rd6, %rd9;
	add.s64 	%rd12, %rd7, %rd9;
	mul.wide.s32 	%rd13, %r1, 4;
	add.s64 	%rd14, %rd8, %rd13;
	ld.global.nc.u8 	%rs1, [%rd11];
	cvt.u32.u8 	%r14, %rs1;
	ld.global.nc.u8 	%rs2, [%rd10];
	cvt.u32.u8 	%r15, %rs2;
	prmt.b32 	%r16, %r15, %r14, 0x3340U;
	ld.global.nc.u8 	%rs3, [%rd12];
	cvt.u32.u8 	%r17, %rs3;
	prmt.b32 	%r18, %r17, 65535, 0x3340U;
	prmt.b32 	%r19, %r16, %r18, 0x5410U;
	st.global.u32 	[%rd14], %r19;
$L__BB2_2:
	ret;

}


// ===== COMPILED SASS (sm_100) =====

	.target	sm_100

	.elftype	@"ET_EXEC"


//--------------------- .note.nv.tkinfo           --------------------------
	.section	.note.nv.tkinfo,"",@"SHT_NOTE"
	.sectionflags	@"SHF_NOTE_NV_TKINFO"
	.tkinfo
        /*0018*/ 	.word	0x00000002
        /*0030*/ 	.string	""
        /*0030*/ 	.string	"ptxas"
        /*0030*/ 	.string	"Cuda compilation tools, release 13.0, V13.0.88"
        /*0030*/ 	.string	"Build cuda_13.0.r13.0/compiler.36424714_0"
        /*0030*/ 	.string	"-arch sm_100 -m 64 "



//--------------------- .note.nv.cuinfo           --------------------------
	.section	.note.nv.cuinfo,"",@"SHT_NOTE"
	.sectionflags	@"SHF_NOTE_NV_CUINFO"
        /*0018*/ 	.short	0x0002
        /*001a*/ 	.short	0x0064
        /*001c*/ 	.short	0x0082
	.zero		2


//--------------------- .nv.info                  --------------------------
	.section	.nv.info,"",@"SHT_CUDA_INFO"
	.align	4


	//----- nvinfo : EIATTR_REGCOUNT
	.align		4
        /*0000*/ 	.byte	0x04, 0x2f
        /*0002*/ 	.short	(.L_1 - .L_0)
	.align		4
.L_0:
        /*0004*/ 	.word	index@(_Z10box_filterPKhPhiiPKfi)
        /*0008*/ 	.word	0x00000020


	//----- nvinfo : EIATTR_FRAME_SIZE
	.align		4
.L_1:
        /*000c*/ 	.byte	0x04, 0x11
        /*000e*/ 	.short	(.L_3 - .L_2)
	.align		4
.L_2:
        /*0010*/ 	.word	index@(_Z10box_filterPKhPhiiPKfi)
        /*0014*/ 	.word	0x00000000


	//----- nvinfo : EIATTR_REGCOUNT
	.align		4
.L_3:
        /*0018*/ 	.byte	0x04, 0x2f
        /*001a*/ 	.short	(.L_5 - .L_4)
	.align		4
.L_4:
        /*001c*/ 	.word	index@(_Z16separateChannelsPK6uchar4iiPhS2_S2_)
        /*0020*/ 	.word	0x00000010


	//----- nvinfo : EIATTR_FRAME_SIZE
	.align		4
.L_5:
        /*0024*/ 	.byte	0x04, 0x11
        /*0026*/ 	.short	(.L_7 - .L_6)
	.align		4
.L_6:
        /*0028*/ 	.word	index@(_Z16separateChannelsPK6uchar4iiPhS2_S2_)
        /*002c*/ 	.word	0x00000000


	//----- nvinfo : EIATTR_REGCOUNT
	.align		4
.L_7:
        /*0030*/ 	.byte	0x04, 0x2f
        /*0032*/ 	.short	(.L_9 - .L_8)
	.align		4
.L_8:
        /*0034*/ 	.word	index@(_Z17recombineChannelsPKhS0_S0_P6uchar4ii)
        /*0038*/ 	.word	0x00000010


	//----- nvinfo : EIATTR_FRAME_SIZE
	.align		4
.L_9:
        /*003c*/ 	.byte	0x04, 0x11
        /*003e*/ 	.short	(.L_11 - .L_10)
	.align		4
.L_10:
        /*0040*/ 	.word	index@(_Z17recombineChannelsPKhS0_S0_P6uchar4ii)
        /*0044*/ 	.word	0x00000000


	//----- nvinfo : EIATTR_MIN_STACK_SIZE
	.align		4
.L_11:
        /*0048*/ 	.byte	0x04, 0x12
        /*004a*/ 	.short	(.L_13 - .L_12)
	.align		4
.L_12:
        /*004c*/ 	.word	index@(_Z17recombineChannelsPKhS0_S0_P6uchar4ii)
        /*0050*/ 	.word	0x00000000


	//----- nvinfo : EIATTR_MIN_STACK_SIZE
	.align		4
.L_13:
        /*0054*/ 	.byte	0x04, 0x12
        /*0056*/ 	.short	(.L_15 - .L_14)
	.align		4
.L_14:
        /*0058*/ 	.word	index@(_Z16separateChannelsPK6uchar4iiPhS2_S2_)
        /*005c*/ 	.word	0x00000000


	//----- nvinfo : EIATTR_MIN_STACK_SIZE
	.align		4
.L_15:
        /*0060*/ 	.byte	0x04, 0x12
        /*0062*/ 	.short	(.L_17 - .L_16)
	.align		4
.L_16:
        /*0064*/ 	.word	index@(_Z10box_filterPKhPhiiPKfi)
        /*0068*/ 	.word	0x00000000
.L_17:


//--------------------- .nv.compat                --------------------------
	.section	.nv.compat,"",@"SHT_CUDA_COMPAT_INFO"
	.align	4
        /*0000*/ 	.byte	0x02, 0x09, 0x00, 0x00, 0x02, 0x02, 0x01, 0x00, 0x02, 0x05, 0x05, 0x00, 0x03, 0x07, 0x01, 0x01
        /*0010*/ 	.byte	0x02, 0x03, 0x00, 0x00, 0x02, 0x06, 0x01, 0x00, 0x04, 0x0b, 0x08, 0x00, 0x09, 0x00, 0x00, 0x00
        /*0020*/ 	.byte	0x00, 0x00, 0x00, 0x00


//--------------------- .nv.info._Z17recombineChannelsPKhS0_S0_P6uchar4ii --------------------------
	.section	.nv.info._Z17recombineChannelsPKhS0_S0_P6uchar4ii,"",@"SHT_CUDA_INFO"
	.sectionflags	@""
	.align	4


	//----- nvinfo : EIATTR_CUDA_API_VERSION
	.align		4
        /*0000*/ 	.byte	0x04, 0x37
        /*0002*/ 	.short	(.L_19 - .L_18)
.L_18:
        /*0004*/ 	.word	0x00000082


	//----- nvinfo : EIATTR_KPARAM_INFO
	.align		4
.L_19:
        /*0008*/ 	.byte	0x04, 0x17
        /*000a*/ 	.short	(.L_21 - .L_20)
.L_20:
        /*000c*/ 	.word	0x00000000
        /*0010*/ 	.short	0x0005
        /*0012*/ 	.short	0x0024
        /*0014*/ 	.byte	0x00, 0xf0, 0x11, 0x00


	//----- nvinfo : EIATTR_KPARAM_INFO
	.align		4
.L_21:
        /*0018*/ 	.byte	0x04, 0x17
        /*001a*/ 	.short	(.L_23 - .L_22)
.L_22:
        /*001c*/ 	.word	0x00000000
        /*0020*/ 	.short	0x0004
        /*0022*/ 	.short	0x0020
        /*0024*/ 	.byte	0x00, 0xf0, 0x11, 0x00


	//----- nvinfo : EIATTR_KPARAM_INFO
	.align		4
.L_23:
        /*0028*/ 	.byte	0x04, 0x17
        /*002a*/ 	.short	(.L_25 - .L_24)
.L_24:
        /*002c*/ 	.word	0x00000000
        /*0030*/ 	.short	0x0003
        /*0032*/ 	.short	0x0018
        /*0034*/ 	.byte	0x00, 0xf5, 0x21, 0x00


	//----- nvinfo : EIATTR_KPARAM_INFO
	.align		4
.L_25:
        /*0038*/ 	.byte	0x04, 0x17
        /*003a*/ 	.short	(.L_27 - .L_26)
.L_26:
        /*003c*/ 	.word	0x00000000
        /*0040*/ 	.short	0x0002
        /*0042*/ 	.short	0x0010
        /*0044*/ 	.byte	0x00, 0xf5, 0x21, 0x00


	//----- nvinfo : EIATTR_KPARAM_INFO
	.align		4
.L_27:
        /*0048*/ 	.byte	0x04, 0x17
        /*004a*/ 	.short	(.L_29 - .L_28)
.L_28:
        /*004c*/ 	.word	0x00000000
        /*0050*/ 	.short	0x0001
        /*0052*/ 	.short	0x0008
        /*0054*/ 	.byte	0x00, 0xf5, 0x21, 0x00


	//----- nvinfo : EIATTR_KPARAM_INFO
	.align		4
.L_29:
        /*0058*/ 	.byte	0x04, 0x17
        /*005a*/ 	.short	(.L_31 - .L_30)
.L_30:
        /*005c*/ 	.word	0x00000000
        /*0060*/ 	.short	0x0000
        /*0062*/ 	.short	0x0000
        /*0064*/ 	.byte	0x00, 0xf5, 0x21, 0x00


	//----- nvinfo : EIATTR_SPARSE_MMA_MASK
	.align		4
.L_31:
        /*0068*/ 	.byte	0x03, 0x50
        /*006a*/ 	.short	0x0000


	//----- nvinfo : EIATTR_MAXREG_COUNT
	.align		4
        /*006c*/ 	.byte	0x03, 0x1b
        /*006e*/ 	.short	0x00ff


	//----- nvinfo : EIATTR_MERCURY_ISA_VERSION
	.align		4
        /*0070*/ 	.byte	0x03, 0x5f
        /*0072*/ 	.short	0x0101


	//----- nvinfo : EIATTR_VRC_CTA_INIT_COUNT
	.align		4
        /*0074*/ 	.byte	0x02, 0x4a
	.zero		1
	.zero		1


	//----- nvinfo : EIATTR_EXIT_INSTR_OFFSETS
	.align		4
        /*0078*/ 	.byte	0x04, 0x1c
        /*007a*/ 	.short	(.L_33 - .L_32)


	//   ....[0]....
.L_32:
        /*007c*/ 	.word	0x000000d0


	//   ....[1]....
        /*0080*/ 	.word	0x00000230


	//----- nvinfo : EIATTR_CBANK_PARAM_SIZE
	.align		4
.L_33:
        /*0084*/ 	.byte	0x03, 0x19
        /*0086*/ 	.short	0x0028


	//----- nvinfo : EIATTR_PARAM_CBANK
	.align		4
        /*0088*/ 	.byte	0x04, 0x0a
        /*008a*/ 	.short	(.L_35 - .L_34)
	.align		4
.L_34:
        /*008c*/ 	.word	index@(.nv.constant0._Z17recombineChannelsPKhS0_S0_P6uchar4ii)
        /*0090*/ 	.short	0x0380
        /*0092*/ 	.short	0x0028


	//----- nvinfo : EIATTR_SW_WAR
	.align		4
.L_35:
        /*0094*/ 	.byte	0x04, 0x36
        /*0096*/ 	.short	(.L_37 - .L_36)
.L_36:
        /*0098*/ 	.word	0x00000008
.L_37:


//--------------------- .nv.info._Z16separateChannelsPK6uchar4iiPhS2_S2_ --------------------------
	.section	.nv.info._Z16separateChannelsPK6uchar4iiPhS2_S2_,"",@"SHT_CUDA_INFO"
	.sectionflags	@""
	.align	4


	//----- nvinfo : EIATTR_CUDA_API_VERSION
	.align		4
        /*0000*/ 	.byte	0x04, 0x37
        /*0002*/ 	.short	(.L_39 - .L_38)
.L_38:
        /*0004*/ 	.word	0x00000082


	//----- nvinfo : EIATTR_KPARAM_INFO
	.align		4
.L_39:
        /*0008*/ 	.byte	0x04, 0x17
        /*000a*/ 	.short	(.L_41 - .L_40)
.L_40:
        /*000c*/ 	.word	0x00000000
        /*0010*/ 	.short	0x0005
        /*0012*/ 	.short	0x0020
        /*0014*/ 	.byte	0x00, 0xf5, 0x21, 0x00


	//----- nvinfo : EIATTR_KPARAM_INFO
	.align		4
.L_41:
        /*0018*/ 	.byte	0x04, 0x17
        /*001a*/ 	.short	(.L_43 - .L_42)
.L_42:
        /*001c*/ 	.word	0x00000000
        /*0020*/ 	.short	0x0004
        /*0022*/ 	.short	0x0018
        /*0024*/ 	.byte	0x00, 0xf5, 0x21, 0x00


	//----- nvinfo : EIATTR_KPARAM_INFO
	.align		4
.L_43:
        /*0028*/ 	.byte	0x04, 0x17
        /*002a*/ 	.short	(.L_45 - .L_44)
.L_44:
        /*002c*/ 	.word	0x00000000
        /*0030*/ 	.short	0x0003
        /*0032*/ 	.short	0x0010
        /*0034*/ 	.byte	0x00, 0xf5, 0x21, 0x00


	//----- nvinfo : EIATTR_KPARAM_INFO
	.align		4
.L_45:
        /*0038*/ 	.byte	0x04, 0x17
        /*003a*/ 	.short	(.L_47 - .L_46)
.L_46:
        /*003c*/ 	.word	0x00000000
        /*0040*/ 	.short	0x0002
        /*0042*/ 	.short	0x000c
        /*0044*/ 	.byte	0x00, 0xf0, 0x11, 0x00


	//----- nvinfo : EIATTR_KPARAM_INFO
	.align		4
.L_47:
        /*0048*/ 	.byte	0x04, 0x17
        /*004a*/ 	.short	(.L_49 - .L_48)
.L_48:
        /*004c*/ 	.word	0x00000000
        /*0050*/ 	.short	0x0001
        /*0052*/ 	.short	0x0008
        /*0054*/ 	.byte	0x00, 0xf0, 0x11, 0x00


	//----- nvinfo : EIATTR_KPARAM_INFO
	.align		4
.L_49:
        /*0058*/ 	.byte	0x04, 0x17
        /*005a*/ 	.short	(.L_51 - .L_50)
.L_50:
        /*005c*/ 	.word	0x00000000
        /*0060*/ 	.short	0x0000
        /*0062*/ 	.short	0x0000
        /*0064*/ 	.byte	0x00, 0xf5, 0x21, 0x00


	//----- nvinfo : EIATTR_SPARSE_MMA_MASK
	.align		4
.L_51:
        /*0068*/ 	.byte	0x03, 0x50
        /*006a*/ 	.short	0x0000


	//----- nvinfo : EIATTR_MAXREG_COUNT
	.align		4
        /*006c*/ 	.byte	0x03, 0x1b
        /*006e*/ 	.short	0x00ff


	//----- nvinfo : EIATTR_MERCURY_ISA_VERSION
	.align		4
        /*0070*/ 	.byte	0x03, 0x5f
        /*0072*/ 	.short	0x0101


	//----- nvinfo : EIATTR_VRC_CTA_INIT_COUNT
	.align		4
        /*0074*/ 	.byte	0x02, 0x4a
	.zero		1
	.zero		1


	//----- nvinfo : EIATTR_EXIT_INSTR_OFFSETS
	.align		4
        /*0078*/ 	.byte	0x04, 0x1c
        /*007a*/ 	.short	(.L_53 - .L_52)


	//   ....[0]....
.L_52:
        /*007c*/ 	.word	0x000000d0


	//   ....[1]....
        /*0080*/ 	.word	0x00000210


	//----- nvinfo : EIATTR_CBANK_PARAM_SIZE
	.align		4
.L_53:
        /*0084*/ 	.byte	0x03, 0x19
        /*0086*/ 	.short	0x0028


	//----- nvinfo : EIATTR_PARAM_CBANK
	.align		4
        /*0088*/ 	.byte	0x04, 0x0a
        /*008a*/ 	.short	(.L_55 - .L_54)
	.align		4
.L_54:
        /*008c*/ 	.word	index@(.nv.constant0._Z16separateChannelsPK6uchar4iiPhS2_S2_)
        /*0090*/ 	.short	0x0380
        /*0092*/ 	.short	0x0028


	//----- nvinfo : EIATTR_SW_WAR
	.align		4
.L_55:
        /*0094*/ 	.byte	0x04, 0x36
        /*0096*/ 	.short	(.L_57 - .L_56)
.L_56:
        /*0098*/ 	.word	0x00000008
.L_57:


//--------------------- .nv.info._Z10box_filterPKhPhiiPKfi --------------------------
	.section	.nv.info._Z10box_filterPKhPhiiPKfi,"",@"SHT_CUDA_INFO"
	.sectionflags	@""
	.align	4


	//----- nvinfo : EIATTR_CUDA_API_VERSION
	.align		4
        /*0000*/ 	.byte	0x04, 0x37
        /*0002*/ 	.short	(.L_59 - .L_58)
.L_58:
        /*0004*/ 	.word	0x00000082


	//----- nvinfo : EIATTR_KPARAM_INFO
	.align		4
.L_59:
        /*0008*/ 	.byte	0x04, 0x17
        /*000a*/ 	.short	(.L_61 - .L_60)
.L_60:
        /*000c*/ 	.word	0x00000000
        /*0010*/ 	.short	0x0005
        /*0012*/ 	.short	0x0020
        /*0014*/ 	.byte	0x00, 0xf0, 0x11, 0x00


	//----- nvinfo : EIATTR_KPARAM_INFO
	.align		4
.L_61:
        /*0018*/ 	.byte	0x04, 0x17
        /*001a*/ 	.short	(.L_63 - .L_62)
.L_62:
        /*001c*/ 	.word	0x00000000
        /*0020*/ 	.short	0x0004
        /*0022*/ 	.short	0x0018
        /*0024*/ 	.byte	0x00, 0xf5, 0x21, 0x00


	//----- nvinfo : EIATTR_KPARAM_INFO
	.align		4
.L_63:
        /*0028*/ 	.byte	0x04, 0x17
        /*002a*/ 	.short	(.L_65 - .L_64)
.L_64:
        /*002c*/ 	.word	0x00000000
        /*0030*/ 	.short	0x0003
        /*0032*/ 	.short	0x0014
        /*0034*/ 	.byte	0x00, 0xf0, 0x11, 0x00


	//----- nvinfo : EIATTR_KPARAM_INFO
	.align		4
.L_65:
        /*0038*/ 	.byte	0x04, 0x17
        /*003a*/ 	.short	(.L_67 - .L_66)
.L_66:
        /*003c*/ 	.word	0x00000000
        /*0040*/ 	.short	0x0002
        /*0042*/ 	.short	0x0010
        /*0044*/ 	.byte	0x00, 0xf0, 0x11, 0x00


	//----- nvinfo : EIATTR_KPARAM_INFO
	.align		4
.L_67:
        /*0048*/ 	.byte	0x04, 0x17
        /*004a*/ 	.short	(.L_69 - .L_68)
.L_68:
        /*004c*/ 	.word	0x00000000
        /*0050*/ 	.short	0x0001
        /*0052*/ 	.short	0x0008
        /*0054*/ 	.byte	0x00, 0xf5, 0x21, 0x00


	//----- nvinfo : EIATTR_KPARAM_INFO
	.align		4
.L_69:
        /*0058*/ 	.byte	0x04, 0x17
        /*005a*/ 	.short	(.L_71 - .L_70)
.L_70:
        /*005c*/ 	.word	0x00000000
        /*0060*/ 	.short	0x0000
        /*0062*/ 	.short	0x0000
        /*0064*/ 	.byte	0x00, 0xf5, 0x21, 0x00


	//----- nvinfo : EIATTR_SPARSE_MMA_MASK
	.align		4
.L_71:
        /*0068*/ 	.byte	0x03, 0x50
        /*006a*/ 	.short	0x0000


	//----- nvinfo : EIATTR_MAXREG_COUNT
	.align		4
        /*006c*/ 	.byte	0x03, 0x1b
        /*006e*/ 	.short	0x00ff


	//----- nvinfo : EIATTR_MERCURY_ISA_VERSION
	.align		4
        /*0070*/ 	.byte	0x03, 0x5f
        /*0072*/ 	.short	0x0101


	//----- nvinfo : EIATTR_VRC_CTA_INIT_COUNT
	.align		4
        /*0074*/ 	.byte	0x02, 0x4a
	.zero		1
	.zero		1


	//----- nvinfo : EIATTR_EXIT_INSTR_OFFSETS
	.align		4
        /*0078*/ 	.byte	0x04, 0x1c
        /*007a*/ 	.short	(.L_73 - .L_72)


	//   ....[0]....
.L_72:
        /*007c*/ 	.word	0x000000c0


	//   ....[1]....
        /*0080*/ 	.word	0x00001810


	//----- nvinfo : EIATTR_CRS_STACK_SIZE
	.align		4
.L_73:
        /*0084*/ 	.byte	0x04, 0x1e
        /*0086*/ 	.short	(.L_75 - .L_74)
.L_74:
        /*0088*/ 	.word	0x00000000


	//----- nvinfo : EIATTR_CBANK_PARAM_SIZE
	.align		4
.L_75:
        /*008c*/ 	.byte	0x03, 0x19
        /*008e*/ 	.short	0x0024


	//----- nvinfo : EIATTR_PARAM_CBANK
	.align		4
        /*0090*/ 	.byte	0x04, 0x0a
        /*0092*/ 	.short	(.L_77 - .L_76)
	.align		4
.L_76:
        /*0094*/ 	.word	index@(.nv.constant0._Z10box_filterPKhPhiiPKfi)
        /*0098*/ 	.short	0x0380
        /*009a*/ 	.short	0x0024


	//----- nvinfo : EIATTR_SW_WAR
	.align		4
.L_77:
        /*009c*/ 	.byte	0x04, 0x36
        /*009e*/ 	.short	(.L_79 - .L_78)
.L_78:
        /*00a0*/ 	.word	0x00000008
.L_79:


//--------------------- .nv.callgraph             --------------------------
	.section	.nv.callgraph,"",@"SHT_CUDA_CALLGRAPH"
	.align	4
	.sectionentsize	8
	.align		4
        /*0000*/ 	.word	0x00000000
	.align		4
        /*0004*/ 	.word	0xffffffff
	.align		4
        /*0008*/ 	.word	0x00000000
	.align		4
        /*000c*/ 	.word	0xfffffffe
	.align		4
        /*0010*/ 	.word	0x00000000
	.align		4
        /*0014*/ 	.word	0xfffffffd
	.align		4
        /*0018*/ 	.word	0x00000000
	.align		4
        /*001c*/ 	.word	0xfffffffc


//--------------------- .text._Z17recombineChannelsPKhS0_S0_P6uchar4ii --------------------------
	.section	.text._Z17recombineChannelsPKhS0_S0_P6uchar4ii,"ax",@progbits
	.align	128
        .global         _Z17recombineChannelsPKhS0_S0_P6uchar4ii
        .type           _Z17recombineChannelsPKhS0_S0_P6uchar4ii,@function
        .size           _Z17recombineChannelsPKhS0_S0_P6uchar4ii,(.L_x_11 - _Z17recombineChannelsPKhS0_S0_P6uchar4ii)
        .other          _Z17recombineChannelsPKhS0_S0_P6uchar4ii,@"STO_CUDA_ENTRY STV_DEFAULT"
_Z17recombineChannelsPKhS0_S0_P6uchar4ii:
.text._Z17recombineChannelsPKhS0_S0_P6uchar4ii:
[----:B------:R-:W-:Y:S01]  /*0000*/  LDC R1, c[0x0][0x37c] ;  /* 0x0000df00ff017b82 */ /* 0x000fe20000000800 */
[----:B------:R-:W0:Y:S07]  /*0010*/  S2R R2, SR_TID.Y ;  /* 0x0000000000027919 */ /* 0x000e2e0000002200 */
[----:B------:R-:W1:Y:S01]  /*0020*/  LDC R0, c[0x0][0x360] ;  /* 0x0000d800ff007b82 */ /* 0x000e620000000800 */
[----:B------:R-:W2:Y:S01]  /*0030*/  LDCU.64 UR6, c[0x0][0x3a0] ;  /* 0x00007400ff0677ac */ /* 0x000ea20008000a00 */
[----:B------:R-:W1:Y:S06]  /*0040*/  S2R R5, SR_TID.X ;  /* 0x0000000000057919 */ /* 0x000e6c0000002100 */
[----:B------:R-:W0:Y:S08]  /*0050*/  S2UR UR5, SR_CTAID.Y ;  /* 0x00000000000579c3 */ /* 0x000e300000002600 */
[----:B------:R-:W0:Y:S08]  /*0060*/  LDC R3, c[0x0][0x364] ;  /* 0x0000d900ff037b82 */ /* 0x000e300000000800 */
[----:B------:R-:W1:Y:S01]  /*0070*/  S2UR UR4, SR_CTAID.X ;  /* 0x00000000000479c3 */ /* 0x000e620000002500 */
[----:B0-----:R-:W-:-:S05]  /*0080*/  IMAD R3, R3, UR5, R2 ;  /* 0x0000000503037c24 */ /* 0x001fca000f8e0202 */
[----:B--2---:R-:W-:Y:S01]  /*0090*/  ISETP.GE.AND P0, PT, R3, UR6, PT ;  /* 0x0000000603007c0c */ /* 0x004fe2000bf06270 */
[----:B-1----:R-:W-:-:S04]  /*00a0*/  IMAD R0, R0, UR4, R5 ;  /* 0x0000000400007c24 */ /* 0x002fc8000f8e0205 */
[----:B------:R-:W-:Y:S01]  /*00b0*/  IMAD R11, R3, UR7, R0 ;  /* 0x00000007030b7c24 */ /* 0x000fe2000f8e0200 */
[----:B------:R-:W-:-:S13]  /*00c0*/  ISETP.GE.OR P0, PT, R0, UR7, P0 ;  /* 0x0000000700007c0c */ /* 0x000fda0008706670 */
[----:B------:R-:W-:Y:S05]  /*00d0*/  @P0 EXIT ;  /* 0x000000000000094d */ /* 0x000fea0003800000 */
[----:B------:R-:W0:Y:S01]  /*00e0*/  LDCU.128 UR8, c[0x0][0x380] ;  /* 0x00007000ff0877ac */ /* 0x000e220008000c00 */
[----:B------:R-:W-:Y:S01]  /*00f0*/  SHF.R.S32.HI R0, RZ, 0x1f, R11 ;  /* 0x0000001fff007819 */ /* 0x000fe2000001140b */
[----:B------:R-:W1:Y:S01]  /*0100*/  LDC.64 R2, c[0x0][0x398] ;  /* 0x0000e600ff027b82 */ /* 0x000e620000000a00 */
[----:B------:R-:W2:Y:S01]  /*0110*/  LDCU.64 UR6, c[0x0][0x390] ;  /* 0x00007200ff0677ac */ /* 0x000ea20008000a00 */
[----:B------:R-:W3:Y:S01]  /*0120*/  LDCU.64 UR4, c[0x0][0x358] ;  /* 0x00006b00ff0477ac */ /* 0x000ee20008000a00 */
[C---:B0-----:R-:W-:Y:S02]  /*0130*/  IADD3 R6, P0, PT, R11.reuse, UR8, RZ ;  /* 0x000000080b067c10 */ /* 0x041fe4000ff1e0ff */
[C---:B------:R-:W-:Y:S02]  /*0140*/  IADD3 R4, P1, PT, R11.reuse, UR10, RZ ;  /* 0x0000000a0b047c10 */ /* 0x040fe4000ff3e0ff */
[----:B--2---:R-:W-:Y:S02]  /*0150*/  IADD3 R8, P2, PT, R11, UR6, RZ ;  /* 0x000000060b087c10 */ /* 0x004fe4000ff5e0ff */
[----:B------:R-:W-:-:S02]  /*0160*/  IADD3.X R7, PT, PT, R0, UR9, RZ, P0, !PT ;  /* 0x0000000900077c10 */ /* 0x000fc400087fe4ff */
[C---:B------:R-:W-:Y:S02]  /*0170*/  IADD3.X R5, PT, PT, R0.reuse, UR11, RZ, P1, !PT ;  /* 0x0000000b00057c10 */ /* 0x040fe40008ffe4ff */
[----:B------:R-:W-:Y:S02]  /*0180*/  IADD3.X R9, PT, PT, R0, UR7, RZ, P2, !PT ;  /* 0x0000000700097c10 */ /* 0x000fe400097fe4ff */
[----:B---3--:R-:W2:Y:S04]  /*0190*/  LDG.E.U8.CONSTANT R7, desc[UR4][R6.64] ;  /* 0x0000000406077981 */ /* 0x008ea8000c1e9100 */
[----:B------:R-:W2:Y:S04]  /*01a0*/  LDG.E.U8.CONSTANT R4, desc[UR4][R4.64] ;  /* 0x0000000404047981 */ /* 0x000ea8000c1e9100 */
[----:B------:R-:W3:Y:S01]  /*01b0*/  LDG.E.U8.CONSTANT R8, desc[UR4][R8.64] ;  /* 0x0000000408087981 */ /* 0x000ee2000c1e9100 */
[----:B------:R-:W-:Y:S01]  /*01c0*/  UMOV UR6, 0x3340 ;  /* 0x0000334000067882 */ /* 0x000fe20000000000 */
[----:B-1----:R-:W-:-:S04]  /*01d0*/  IMAD.WIDE R2, R11, 0x4, R2 ;  /* 0x000000040b027825 */ /* 0x002fc800078e0202 */
[----:B------:R-:W-:Y:S01]  /*01e0*/  IMAD.U32 R13, RZ, RZ, UR6 ;  /* 0x00000006ff0d7e24 */ /* 0x000fe2000f8e00ff */
[----:B--2---:R-:W-:-:S04]  /*01f0*/  PRMT R0, R7, 0x3340, R4 ;  /* 0x0000334007007816 */ /* 0x004fc80000000004 */
[----:B---3--:R-:W-:-:S04]  /*0200*/  PRMT R13, R8, R13, 0xffff ;  /* 0x0000ffff080d7416 */ /* 0x008fc8000000000d */
[----:B------:R-:W-:-:S05]  /*0210*/  PRMT R13, R0, 0x5410, R13 ;  /* 0x00005410000d7816 */ /* 0x000fca000000000d */
[----:B------:R-:W-:Y:S01]  /*0220*/  STG.E desc[UR4][R2.64], R13 ;  /* 0x0000000d02007986 */ /* 0x000fe2000c101904 */
[----:B------:R-:W-:Y:S05]  /*0230*/  EXIT ;  /* 0x000000000000794d */ /* 0x000fea0003800000 */
.L_x_0:
[----:B------:R-:W-:-:S00]  /*0240*/  BRA `(.L_x_0) ;  /* 0xfffffffc00fc7947 */ /* 0x000fc0000383ffff */
[----:B------:R-:W-:-:S00]  /*0250*/  NOP ;  /* 0x0000000000007918 */ /* 0x000fc00000000000 */
        /* <DEDUP_REMOVED lines=10> */
.L_x_11:


//--------------------- .text._Z16separateChannelsPK6uchar4iiPhS2_S2_ --------------------------
	.section	.text._Z16separateChannelsPK6uchar4iiPhS2_S2_,"ax",@progbits
	.align	128
        .global         _Z16separateChannelsPK6uchar4iiPhS2_S2_
        .type           _Z16separateChannelsPK6uchar4iiPhS2_S2_,@function
        .size           _Z16separateChannelsPK6uchar4iiPhS2_S2_,(.L_x_12 - _Z16separateChannelsPK6uchar4iiPhS2_S2_)
        .other          _Z16separateChannelsPK6uchar4iiPhS2_S2_,@"STO_CUDA_ENTRY STV_DEFAULT"
_Z16separateChannelsPK6uchar4iiPhS2_S2_:
.text._Z16separateChannelsPK6uchar4iiPhS2_S2_:
        /* <DEDUP_REMOVED lines=14> */
[----:B------:R-:W0:Y:S01]  /*00e0*/  LDC.64 R2, c[0x0][0x380] ;  /* 0x0000e000ff027b82 */ /* 0x000e220000000a00 */
[----:B------:R-:W1:Y:S01]  /*00f0*/  LDCU.64 UR4, c[0x0][0x358] ;  /* 0x00006b00ff0477ac */ /* 0x000e620008000a00 */
[----:B------:R-:W2:Y:S01]  /*0100*/  LDCU.128 UR8, c[0x0][0x390] ;  /* 0x00007200ff0877ac */ /* 0x000ea20008000c00 */
[----:B------:R-:W3:Y:S01]  /*0110*/  LDCU.64 UR6, c[0x0][0x3a0] ;  /* 0x00007400ff0677ac */ /* 0x000ee20008000a00 */
[----:B0-----:R-:W-:-:S06]  /*0120*/  IMAD.WIDE R2, R9, 0x4, R2 ;  /* 0x0000000409027825 */ /* 0x001fcc00078e0202 */
[----:B-1----:R-:W4:Y:S01]  /*0130*/  LDG.E.CONSTANT R2, desc[UR4][R2.64] ;  /* 0x0000000402027981 */ /* 0x002f22000c1e9900 */
[----:B------:R-:W-:Y:S02]  /*0140*/  SHF.R.S32.HI R0, RZ, 0x1f, R9 ;  /* 0x0000001fff007819 */ /* 0x000fe40000011409 */
[C---:B--2---:R-:W-:Y:S02]  /*0150*/  IADD3 R4, P0, PT, R9.reuse, UR8, RZ ;  /* 0x0000000809047c10 */ /* 0x044fe4000ff1e0ff */
[C---:B------:R-:W-:Y:S02]  /*0160*/  IADD3 R6, P1, PT, R9.reuse, UR10, RZ ;  /* 0x0000000a09067c10 */ /* 0x040fe4000ff3e0ff */
[----:B---3--:R-:W-:Y:S02]  /*0170*/  IADD3 R8, P2, PT, R9, UR6, RZ ;  /* 0x0000000609087c10 */ /* 0x008fe4000ff5e0ff */
[C---:B------:R-:W-:Y:S02]  /*0180*/  IADD3.X R5, PT, PT, R0.reuse, UR9, RZ, P0, !PT ;  /* 0x0000000900057c10 */ /* 0x040fe400087fe4ff */
[----:B------:R-:W-:-:S02]  /*0190*/  IADD3.X R7, PT, PT, R0, UR11, RZ, P1, !PT ;  /* 0x0000000b00077c10 */ /* 0x000fc40008ffe4ff */
[----:B------:R-:W-:Y:S02]  /*01a0*/  IADD3.X R9, PT, PT, R0, UR7, RZ, P2, !PT ;  /* 0x0000000700097c10 */ /* 0x000fe400097fe4ff */
[C---:B----4-:R-:W-:Y:S02]  /*01b0*/  PRMT R11, R2.reuse, 0x7770, RZ ;  /* 0x00007770020b7816 */ /* 0x050fe400000000ff */
[C---:B------:R-:W-:Y:S02]  /*01c0*/  PRMT R3, R2.reuse, 0x7771, RZ ;  /* 0x0000777102037816 */ /* 0x040fe400000000ff */
[----:B------:R-:W-:Y:S01]  /*01d0*/  PRMT R13, R2, 0x7772, RZ ;  /* 0x00007772020d7816 */ /* 0x000fe200000000ff */
[----:B------:R-:W-:Y:S04]  /*01e0*/  STG.E.U8 desc[UR4][R4.64], R11 ;  /* 0x0000000b04007986 */ /* 0x000fe8000c101104 */
[----:B------:R-:W-:Y:S04]  /*01f0*/  STG.E.U8 desc[UR4][R6.64], R3 ;  /* 0x0000000306007986 */ /* 0x000fe8000c101104 */
[----:B------:R-:W-:Y:S01]  /*0200*/  STG.E.U8 desc[UR4][R8.64], R13 ;  /* 0x0000000d08007986 */ /* 0x000fe2000c101104 */
[----:B------:R-:W-:Y:S05]  /*0210*/  EXIT ;  /* 0x000000000000794d */ /* 0x000fea0003800000 */
.L_x_1:
        /* <DEDUP_REMOVED lines=14> */
.L_x_12:


//--------------------- .text._Z10box_filterPKhPhiiPKfi --------------------------
	.section	.text._Z10box_filterPKhPhiiPKfi,"ax",@progbits
	.align	128
        .global         _Z10box_filterPKhPhiiPKfi
        .type           _Z10box_filterPKhPhiiPKfi,@function
        .size           _Z10box_filterPKhPhiiPKfi,(.L_x_13 - _Z10box_filterPKhPhiiPKfi)
        .other          _Z10box_filterPKhPhiiPKfi,@"STO_CUDA_ENTRY STV_DEFAULT"
_Z10box_filterPKhPhiiPKfi:
.text._Z10box_filterPKhPhiiPKfi:
        /* <DEDUP_REMOVED lines=10> */
[----:B-1----:R-:W-:-:S05]  /*00a0*/  IMAD R23, R23, UR4, R0 ;  /* 0x0000000417177c24 */ /* 0x002fca000f8e0200 */
[----:B------:R-:W-:-:S13]  /*00b0*/  ISETP.GE.OR P0, PT, R23, UR15, P0 ;  /* 0x0000000f17007c0c */ /* 0x000fda0008706670 */
[----:B------:R-:W-:Y:S05]  /*00c0*/  @P0 EXIT ;  /* 0x000000000000094d */ /* 0x000fea0003800000 */
[----:B------:R-:W0:Y:S01]  /*00d0*/  LDCU UR4, c[0x0][0x3a0] ;  /* 0x00007400ff0477ac */ /* 0x000e220008000800 */
[----:B------:R-:W1:Y:S01]  /*00e0*/  LDCU.64 UR16, c[0x0][0x358] ;  /* 0x00006b00ff1077ac */ /* 0x000e620008000a00 */
[----:B0-----:R-:W-:-:S09]  /*00f0*/  UISETP.GE.AND UP0, UPT, UR4, -0x1, UPT ;  /* 0xffffffff0400788c */ /* 0x001fd2000bf06270 */
[----:B-1----:R-:W-:Y:S05]  /*0100*/  BRA.U !UP0, `(.L_x_2) ;  /* 0x00000015089c7547 */ /* 0x002fea000b800000 */
[----:B------:R-:W-:Y:S01]  /*0110*/  ULEA.HI UR4, UR4, UR4, URZ, 0x1 ;  /* 0x0000000404047291 */ /* 0x000fe2000f8f08ff */
[----:B------:R-:W-:-:S03]  /*0120*/  IMAD.U32 R3, RZ, RZ, UR15 ;  /* 0x0000000fff037e24 */ /* 0x000fc6000f8e00ff */
[----:B------:R-:W-:-:S04]  /*0130*/  USHF.R.S32.HI UR6, URZ, 0x1, UR4 ;  /* 0x00000001ff067899 */ /* 0x000fc80008011404 */
[----:B------:R-:W-:Y:S02]  /*0140*/  UIADD3 UR7, UPT, UPT, -UR6, URZ, URZ ;  /* 0x000000ff06077290 */ /* 0x000fe4000fffe1ff */
[----:B------:R-:W-:-:S04]  /*0150*/  VIADD R0, R22, -UR6 ;  /* 0x8000000616007c36 */ /* 0x000fc80008000000 */
[C---:B------:R-:W-:Y:S02]  /*0160*/  VIADD R2, R0.reuse, 0x3 ;  /* 0x0000000300027836 */ /* 0x040fe40000000000 */
[C---:B------:R-:W-:Y:S02]  /*0170*/  IMAD R4, R0.reuse, R3, UR15 ;  /* 0x0000000f00047e24 */ /* 0x040fe4000f8e0203 */
[C---:B------:R-:W-:Y:S02]  /*0180*/  VIADD R20, R0.reuse, 0x2 ;  /* 0x0000000200147836 */ /* 0x040fe40000000000 */
[C---:B------:R-:W-:Y:S02]  /*0190*/  VIADD R18, R0.reuse, 0x4 ;  /* 0x0000000400127836 */ /* 0x040fe40000000000 */
[C---:B------:R-:W-:Y:S02]  /*01a0*/  VIADD R6, R0.reuse, 0x5 ;  /* 0x0000000500067836 */ /* 0x040fe40000000000 */
[----:B------:R-:W-:-:S02]  /*01b0*/  VIADD R16, R0, 0x6 ;  /* 0x0000000600107836 */ /* 0x000fc40000000000 */
[----:B------:R-:W-:Y:S02]  /*01c0*/  VIADD R8, R0, 0x7 ;  /* 0x0000000700087836 */ /* 0x000fe40000000000 */
[--C-:B------:R-:W-:Y:S02]  /*01d0*/  IMAD R19, R2, UR15, R23.reuse ;  /* 0x0000000f02137c24 */ /* 0x100fe4000f8e0217 */
[--C-:B------:R-:W-:Y:S02]  /*01e0*/  IMAD R0, R0, UR15, R23.reuse ;  /* 0x0000000f00007c24 */ /* 0x100fe4000f8e0217 */
[--C-:B------:R-:W-:Y:S02]  /*01f0*/  IMAD R20, R20, UR15, R23.reuse ;  /* 0x0000000f14147c24 */ /* 0x100fe4000f8e0217 */
[--C-:B------:R-:W-:Y:S02]  /*0200*/  IMAD R18, R18, UR15, R23.reuse ;  /* 0x0000000f12127c24 */ /* 0x100fe4000f8e0217 */
[----:B------:R-:W-:-:S02]  /*0210*/  IMAD R17, R6, UR15, R23 ;  /* 0x0000000f06117c24 */ /* 0x000fc4000f8e0217 */
[--C-:B------:R-:W-:Y:S02]  /*0220*/  IMAD R16, R16, UR15, R23.reuse ;  /* 0x0000000f10107c24 */ /* 0x100fe4000f8e0217 */
[----:B------:R-:W-:Y:S02]  /*0230*/  IMAD R2, R8, UR15, R23 ;  /* 0x0000000f08027c24 */ /* 0x000fe4000f8e0217 */
[----:B------:R-:W-:-:S07]  /*0240*/  IMAD.IADD R21, R23, 0x1, R4 ;  /* 0x0000000117157824 */ /* 0x000fce00078e0204 */
.L_x_9:
[----:B------:R-:W-:Y:S01]  /*0250*/  IABS R3, UR6 ;  /* 0x0000000600037c13 */ /* 0x000fe20008000000 */
[----:B------:R-:W0:Y:S01]  /*0260*/  LDCU UR15, c[0x0][0x394] ;  /* 0x00007280ff0f77ac */ /* 0x000e220008000800 */
[----:B------:R-:W-:Y:S02]  /*0270*/  VIADD R4, R23, UR7 ;  /* 0x0000000717047c36 */ /* 0x000fe40008000000 */
[----:B------:R-:W-:Y:S01]  /*0280*/  IADD3 R3, PT, PT, R3, UR6, RZ ;  /* 0x0000000603037c10 */ /* 0x000fe2000fffe0ff */
[----:B------:R-:W-:-:S03]  /*0290*/  UIADD3 UR8, UPT, UPT, -UR6, URZ, URZ ;  /* 0x000000ff06087290 */ /* 0x000fc6000fffe1ff */
[----:B------:R-:W-:Y:S02]  /*02a0*/  ISETP.GE.U32.AND P1, PT, R3, 0x7, PT ;  /* 0x000000070300780c */ /* 0x000fe40003f26070 */
[----:B0-----:R-:W-:-:S04]  /*02b0*/  ISETP.GE.AND P0, PT, R4, UR15, PT ;  /* 0x0000000f04007c0c */ /* 0x001fc8000bf06270 */
[----:B------:R-:W-:-:S07]  /*02c0*/  ISETP.GT.AND P0, PT, R4, -0x1, !P0 ;  /* 0xffffffff0400780c */ /* 0x000fce0004704270 */
[----:B------:R-:W-:Y:S06]  /*02d0*/  @!P1 BRA `(.L_x_3) ;  /* 0x0000000800a49947 */ /* 0x000fec0003800000 */
[----:B------:R-:W0:Y:S01]  /*02e0*/  LDCU UR4, c[0x0][0x3a0] ;  /* 0x00007400ff0477ac */ /* 0x000e220008000800 */
[----:B------:R-:W-:Y:S01]  /*02f0*/  VIADD R9, R3, 0x1 ;  /* 0x0000000103097836 */ /* 0x000fe20000000000 */
[----:B------:R-:W-:Y:S01]  /*0300*/  IADD3 R11, PT, PT, R0, UR7, RZ ;  /* 0x00000007000b7c10 */ /* 0x000fe2000fffe0ff */
[----:B------:R-:W-:Y:S01]  /*0310*/  VIADD R3, R22, -UR6 ;  /* 0x8000000616037c36 */ /* 0x000fe20008000000 */
[----:B------:R-:W-:Y:S01]  /*0320*/  UIADD3 UR8, UPT, UPT, -UR6, 0x3, URZ ;  /* 0x0000000306087890 */ /* 0x000fe2000fffe1ff */
[----:B------:R-:W-:Y:S01]  /*0330*/  VIADD R4, R21, UR7 ;  /* 0x0000000715047c36 */ /* 0x000fe20008000000 */
[----:B------:R-:W-:Y:S01]  /*0340*/  LOP3.LUT R12, R9, 0xfffffff8, RZ, 0xc0, !PT ;  /* 0xfffffff8090c7812 */ /* 0x000fe200078ec0ff */
[----:B------:R-:W-:Y:S01]  /*0350*/  VIADD R5, R20, UR7 ;  /* 0x0000000714057c36 */ /* 0x000fe20008000000 */
[----:B------:R-:W-:Y:S02]  /*0360*/  UIADD3 UR18, UPT, UPT, UR6, UR7, URZ ;  /* 0x0000000706127290 */ /* 0x000fe4000fffe0ff */
[----:B------:R-:W-:Y:S01]  /*0370*/  VIADD R6, R19, UR7 ;  /* 0x0000000713067c36 */ /* 0x000fe20008000000 */
[----:B------:R-:W1:Y:S01]  /*0380*/  LDCU UR19, c[0x0][0x390] ;  /* 0x00007200ff1377ac */ /* 0x000e620008000800 */
[----:B------:R-:W-:-:S02]  /*0390*/  VIADD R7, R18, UR7 ;  /* 0x0000000712077c36 */ /* 0x000fc40008000000 */
[----:B------:R-:W-:Y:S01]  /*03a0*/  VIADD R8, R17, UR7 ;  /* 0x0000000711087c36 */ /* 0x000fe20008000000 */
[----:B------:R-:W2:Y:S01]  /*03b0*/  LDCU UR20, c[0x0][0x3a0] ;  /* 0x00007400ff1477ac */ /* 0x000ea20008000800 */
[----:B------:R-:W-:Y:S02]  /*03c0*/  VIADD R9, R16, UR7 ;  /* 0x0000000710097c36 */ /* 0x000fe40008000000 */
[----:B------:R-:W-:Y:S01]  /*03d0*/  VIADD R10, R2, UR7 ;  /* 0x00000007020a7c36 */ /* 0x000fe20008000000 */
[----:B0-----:R-:W-:Y:S01]  /*03e0*/  UIMAD UR5, UR4, 0x7, UR6 ;  /* 0x00000007040578a4 */ /* 0x001fe2000f8e0206 */
[----:B------:R-:W-:Y:S01]  /*03f0*/  IMAD.MOV R12, RZ, RZ, -R12 ;  /* 0x000000ffff0c7224 */ /* 0x000fe200078e0a0c */
[----:B------:R-:W-:Y:S02]  /*0400*/  UIMAD UR9, UR4, 0x6, UR6 ;  /* 0x00000006040978a4 */ /* 0x000fe4000f8e0206 */
[----:B------:R-:W-:Y:S02]  /*0410*/  UIMAD UR10, UR4, 0x5, UR6 ;  /* 0x00000005040a78a4 */ /* 0x000fe4000f8e0206 */
[----:B------:R-:W-:-:S02]  /*0420*/  ULEA UR11, UR4, UR6, 0x2 ;  /* 0x00000006040b7291 */ /* 0x000fc4000f8e10ff */
[----:B------:R-:W-:Y:S02]  /*0430*/  UIMAD UR12, UR4, 0x3, UR6 ;  /* 0x00000003040c78a4 */ /* 0x000fe4000f8e0206 */
[----:B------:R-:W-:Y:S02]  /*0440*/  ULEA UR13, UR4, UR6, 0x1 ;  /* 0x00000006040d7291 */ /* 0x000fe4000f8e08ff */
[----:B------:R-:W-:Y:S02]  /*0450*/  UIADD3 UR15, UPT, UPT, UR6, UR4, URZ ;  /* 0x00000004060f7290 */ /* 0x000fe4000fffe0ff */
[----:B------:R-:W-:Y:S02]  /*0460*/  UIADD3 UR4, UPT, UPT, UR5, UR7, URZ ;  /* 0x0000000705047290 */ /* 0x000fe4000fffe0ff */
[----:B------:R-:W-:Y:S02]  /*0470*/  UIADD3 UR5, UPT, UPT, UR9, UR7, URZ ;  /* 0x0000000709057290 */ /* 0x000fe4000fffe0ff */
[----:B------:R-:W-:-:S02]  /*0480*/  UIADD3 UR9, UPT, UPT, UR10, UR7, URZ ;  /* 0x000000070a097290 */ /* 0x000fc4000fffe0ff */
[----:B------:R-:W-:Y:S02]  /*0490*/  UIADD3 UR10, UPT, UPT, UR11, UR7, URZ ;  /* 0x000000070b0a7290 */ /* 0x000fe4000fffe0ff */
[----:B------:R-:W-:Y:S02]  /*04a0*/  UIADD3 UR11, UPT, UPT, UR12, UR7, URZ ;  /* 0x000000070c0b7290 */ /* 0x000fe4000fffe0ff */
[----:B------:R-:W-:Y:S01]  /*04b0*/  UIADD3 UR12, UPT, UPT, UR13, UR7, URZ ;  /* 0x000000070d0c7290 */ /* 0x000fe2000fffe0ff */
[----:B------:R-:W0:Y:S01]  /*04c0*/  LDCU UR14, c[0x0][0x394] ;  /* 0x00007280ff0e77ac */ /* 0x000e220008000800 */
[----:B-12---:R-:W-:-:S12]  /*04d0*/  UIADD3 UR13, UPT, UPT, UR15, UR7, URZ ;  /* 0x000000070f0d7290 */ /* 0x006fd8000fffe0ff */
.L_x_4:
[----:B------:R-:W-:Y:S01]  /*04e0*/  ISETP.GE.AND P1, PT, R3, UR19, PT ;  /* 0x0000001303007c0c */ /* 0x000fe2000bf26270 */
[----:B------:R-:W-:-:S03]  /*04f0*/  IMAD.U32 R27, RZ, RZ, UR18 ;  /* 0x00000012ff1b7e24 */ /* 0x000fc6000f8e00ff */
[----:B------:R-:W-:-:S04]  /*0500*/  ISETP.GT.AND P1, PT, R3, -0x1, !P1 ;  /* 0xffffffff0300780c */ /* 0x000fc80004f24270 */
[----:B------:R-:W-:-:S13]  /*0510*/  PLOP3.LUT P1, PT, P0, P1, PT, 0x80, 0x8 ;  /* 0x000000000008781c */ /* 0x000fda0000723070 */
[----:B------:R-:W1:Y:S08]  /*0520*/  @P1 LDC.64 R14, c[0x0][0x380] ;  /* 0x0000e000ff0e1b82 */ /* 0x000e700000000a00 */
[----:B------:R-:W2:Y:S01]  /*0530*/  @P1 LDC.64 R24, c[0x0][0x398] ;  /* 0x0000e600ff181b82 */ /* 0x000ea20000000a00 */
[----:B-1----:R-:W-:-:S04]  /*0540*/  @P1 IADD3 R14, P2, PT, R11, R14, RZ ;  /* 0x0000000e0b0e1210 */ /* 0x002fc80007f5e0ff */
[----:B------:R-:W-:Y:S01]  /*0550*/  @P1 LEA.HI.X.SX32 R15, R11, R15, 0x1, P2 ;  /* 0x0000000f0b0f1211 */ /* 0x000fe200010f0eff */
[----:B--2---:R-:W-:-:S04]  /*0560*/  @P1 IMAD.WIDE R24, R27, 0x4, R24 ;  /* 0x000000041b181825 */ /* 0x004fc800078e0218 */
[----:B------:R1:W2:Y:S04]  /*0570*/  @P1 LDG.E.U8.CONSTANT R26, desc[UR16][R14.64] ;  /* 0x000000100e1a1981 */ /* 0x0002a8000c1e9100 */
[----:B------:R-:W3:Y:S01]  /*0580*/  @P1 LDG.E.CONSTANT R24, desc[UR16][R24.64] ;  /* 0x0000001018181981 */ /* 0x000ee2000c1e9900 */
[----:B------:R-:W-:-:S05]  /*0590*/  VIADD R27, R3, 0x1 ;  /* 0x00000001031b7836 */ /* 0x000fca0000000000 */
[----:B------:R-:W-:-:S04]  /*05a0*/  ISETP.GE.AND P2, PT, R27, UR19, PT ;  /* 0x000000131b007c0c */ /* 0x000fc8000bf46270 */
[----:B------:R-:W-:Y:S01]  /*05b0*/  ISETP.GT.AND P2, PT, R27, -0x1, !P2 ;  /* 0xffffffff1b00780c */ /* 0x000fe20005744270 */
[----:B------:R-:W-:-:S03]  /*05c0*/  IMAD.U32 R27, RZ, RZ, UR13 ;  /* 0x0000000dff1b7e24 */ /* 0x000fc6000f8e00ff */
[----:B------:R-:W-:-:S13]  /*05d0*/  PLOP3.LUT P2, PT, P0, P2, PT, 0x80, 0x8 ;  /* 0x000000000008781c */ /* 0x000fda0000745070 */
[----:B-1----:R-:W1:Y:S01]  /*05e0*/  @P2 LDC.64 R14, c[0x0][0x380] ;  /* 0x0000e000ff0e2b82 */ /* 0x002e620000000a00 */
[----:B--2---:R-:W-:-:S05]  /*05f0*/  @P1 I2FP.F32.U32 R26, R26 ;  /* 0x0000001a001a1245 */ /* 0x004fca0000201000 */
[----:B---3--:R-:W-:Y:S01]  /*0600*/  @P1 FFMA R13, R26, R24, R13 ;  /* 0x000000181a0d1223 */ /* 0x008fe2000000000d */
[C---:B-1----:R-:W-:Y:S01]  /*0610*/  @P2 IADD3 R14, P1, PT, R4.reuse, R14, RZ ;  /* 0x0000000e040e2210 */ /* 0x042fe20007f3e0ff */
[----:B------:R-:W1:Y:S03]  /*0620*/  @P2 LDC.64 R24, c[0x0][0x398] ;  /* 0x0000e600ff182b82 */ /* 0x000e660000000a00 */
[----:B------:R-:W-:-:S05]  /*0630*/  @P2 LEA.HI.X.SX32 R15, R4, R15, 0x1, P1 ;  /* 0x0000000f040f2211 */ /* 0x000fca00008f0eff */
[----:B------:R2:W3:Y:S01]  /*0640*/  @P2 LDG.E.U8.CONSTANT R26, desc[UR16][R14.64] ;  /* 0x000000100e1a2981 */ /* 0x0004e2000c1e9100 */
[----:B-1----:R-:W-:-:S06]  /*0650*/  @P2 IMAD.WIDE R24, R27, 0x4, R24 ;  /* 0x000000041b182825 */ /* 0x002fcc00078e0218 */
[----:B------:R-:W4:Y:S01]  /*0660*/  @P2 LDG.E.CONSTANT R24, desc[UR16][R24.64] ;  /* 0x0000001018182981 */ /* 0x000f22000c1e9900 */
[----:B------:R-:W-:-:S05]  /*0670*/  VIADD R27, R3, 0x2 ;  /* 0x00000002031b7836 */ /* 0x000fca0000000000 */
[----:B------:R-:W-:-:S04]  /*0680*/  ISETP.GE.AND P1, PT, R27, UR19, PT ;  /* 0x000000131b007c0c */ /* 0x000fc8000bf26270 */
[----:B------:R-:W-:Y:S01]  /*0690*/  ISETP.GT.AND P1, PT, R27, -0x1, !P1 ;  /* 0xffffffff1b00780c */ /* 0x000fe20004f24270 */
[----:B------:R-:W-:-:S03]  /*06a0*/  IMAD.U32 R27, RZ, RZ, UR12 ;  /* 0x0000000cff1b7e24 */ /* 0x000fc6000f8e00ff */
[----:B------:R-:W-:-:S13]  /*06b0*/  PLOP3.LUT P1, PT, P0, P1, PT, 0x80, 0x8 ;  /* 0x000000000008781c */ /* 0x000fda0000723070 */
[----:B--2---:R-:W1:Y:S01]  /*06c0*/  @P1 LDC.64 R14, c[0x0][0x380] ;  /* 0x0000e000ff0e1b82 */ /* 0x004e620000000a00 */
[----:B---3--:R-:W-:-:S05]  /*06d0*/  @P2 I2FP.F32.U32 R26, R26 ;  /* 0x0000001a001a2245 */ /* 0x008fca0000201000 */
[----:B----4-:R-:W-:Y:S01]  /*06e0*/  @P2 FFMA R13, R26, R24, R13 ;  /* 0x000000181a0d2223 */ /* 0x010fe2000000000d */
        /* <DEDUP_REMOVED lines=22> */
[----:B------:R-:W-:Y:S02]  /*0850*/  ISETP.GT.AND P1, PT, R27, -0x1, !P1 ;  /* 0xffffffff1b00780c */ /* 0x000fe40004f24270 */
[----:B------:R-:W-:Y:S02]  /*0860*/  MOV R27, UR10 ;  /* 0x0000000a001b7c02 */ /* 0x000fe40008000f00 */
        /* <DEDUP_REMOVED lines=52> */
[----:B------:R-:W-:Y:S01]  /*0bb0*/  VIADD R12, R12, 0x8 ;  /* 0x000000080c0c7836 */ /* 0x000fe20000000000 */
[----:B0-----:R-:W-:Y:S01]  /*0bc0*/  UMOV UR15, UR14 ;  /* 0x0000000e000f7c82 */ /* 0x001fe20008000000 */
[----:B------:R-:W-:Y:S01]  /*0bd0*/  UIADD3 UR8, UPT, UPT, UR8, 0x8, URZ ;  /* 0x0000000808087890 */ /* 0x000fe2000fffe0ff */
[----:B------:R-:W-:Y:S01]  /*0be0*/  MOV R27, UR15 ;  /* 0x0000000f001b7c02 */ /* 0x000fe20008000f00 */
[----:B--2---:R-:W-:Y:S01]  /*0bf0*/  IMAD.U32 R15, RZ, RZ, UR15 ;  /* 0x0000000fff0f7e24 */ /* 0x004fe2000f8e00ff */
[----:B------:R-:W-:Y:S01]  /*0c00*/  ISETP.NE.AND P1, PT, R12, RZ, PT ;  /* 0x000000ff0c00720c */ /* 0x000fe20003f25270 */
[----:B------:R-:W-:Y:S01]  /*0c10*/  IMAD.U32 R26, RZ, RZ, UR15 ;  /* 0x0000000fff1a7e24 */ /* 0x000fe2000f8e00ff */
[----:B------:R-:W-:Y:S01]  /*0c20*/  ULEA UR4, UR20, UR4, 0x3 ;  /* 0x0000000414047291 */ /* 0x000fe2000f8e18ff */
[----:B------:R-:W-:Y:S01]  /*0c30*/  IMAD R4, R27, 0x8, R4 ;  /* 0x000000081b047824 */ /* 0x000fe200078e0204 */
[----:B------:R-:W-:Y:S01]  /*0c40*/  ULEA UR5, UR20, UR5, 0x3 ;  /* 0x0000000514057291 */ /* 0x000fe2000f8e18ff */
[C---:B------:R-:W-:Y:S01]  /*0c50*/  IMAD R11, R26.reuse, 0x8, R11 ;  /* 0x000000081a0b7824 */ /* 0x040fe200078e020b */
        /* <DEDUP_REMOVED lines=9> */
[----:B------:R-:W-:Y:S01]  /*0cf0*/  IMAD R9, R26, 0x8, R9 ;  /* 0x000000081a097824 */ /* 0x000fe200078e0209 */
[----:B------:R-:W-:Y:S01]  /*0d00*/  ULEA UR18, UR20, UR18, 0x3 ;  /* 0x0000001214127291 */ /* 0x000fe2000f8e18ff */
[----:B------:R-:W-:Y:S01]  /*0d10*/  LEA R10, R15, R10, 0x3 ;  /* 0x0000000a0f0a7211 */ /* 0x000fe200078e18ff */
[----:B------:R-:W-:Y:S01]  /*0d20*/  VIADD R3, R3, 0x8 ;  /* 0x0000000803037836 */ /* 0x000fe20000000000 */
[----:B---3--:R-:W-:-:S05]  /*0d30*/  @P2 I2FP.F32.U32 R14, R14 ;  /* 0x0000000e000e2245 */ /* 0x008fca0000201000 */
[----:B----4-:R-:W-:Y:S01]  /*0d40*/  @P2 FFMA R13, R14, R24, R13 ;  /* 0x000000180e0d2223 */ /* 0x010fe2000000000d */
[----:B------:R-:W-:Y:S06]  /*0d50*/  @P1 BRA `(.L_x_4) ;  /* 0xfffffff400e01947 */ /* 0x000fec000383ffff */
[----:B------:R-:W-:-:S12]  /*0d60*/  UIADD3 UR8, UPT, UPT, UR8, -0x3, URZ ;  /* 0xfffffffd08087890 */ /* 0x000fd8000fffe0ff */
.L_x_3:
[----:B------:R-:W-:-:S05]  /*0d70*/  IABS R3, UR6 ;  /* 0x0000000600037c13 */ /* 0x000fca0008000000 */
[----:B------:R-:W-:-:S04]  /*0d80*/  VIADD R3, R3, UR6 ;  /* 0x0000000603037c36 */ /* 0x000fc80008000000 */
[----:B------:R-:W-:-:S05]  /*0d90*/  VIADD R10, R3, 0x1 ;  /* 0x00000001030a7836 */ /* 0x000fca0000000000 */
[----:B------:R-:W-:-:S04]  /*0da0*/  LOP3.LUT R4, R10, 0x7, RZ, 0xc0, !PT ;  /* 0x000000070a047812 */ /* 0x000fc800078ec0ff */
[----:B------:R-:W-:-:S13]  /*0db0*/  ISETP.NE.AND P1, PT, R4, RZ, PT ;  /* 0x000000ff0400720c */ /* 0x000fda0003f25270 */
[----:B------:R-:W-:Y:S05]  /*0dc0*/  @!P1 BRA `(.L_x_5) ;  /* 0x00000008005c9947 */ /* 0x000fea0003800000 */
[----:B------:R-:W-:Y:S01]  /*0dd0*/  VIADD R4, R4, 0xffffffff ;  /* 0xffffffff04047836 */ /* 0x000fe20000000000 */
[----:B------:R-:W-:-:S04]  /*0de0*/  LOP3.LUT R10, R10, 0x3, RZ, 0xc0, !PT ;  /* 0x000000030a0a7812 */ /* 0x000fc800078ec0ff */
[----:B------:R-:W-:Y:S02]  /*0df0*/  ISETP.GE.U32.AND P1, PT, R4, 0x3, PT ;  /* 0x000000030400780c */ /* 0x000fe40003f26070 */
[----:B------:R-:W-:-:S11]  /*0e00*/  ISETP.NE.AND P5, PT, R10, RZ, PT ;  /* 0x000000ff0a00720c */ /* 0x000fd60003fa5270 */
[----:B------:R-:W-:Y:S05]  /*0e10*/  @!P1 BRA `(.L_x_6) ;  /* 0x00000004002c9947 */ /* 0x000fea0003800000 */
[----:B------:R-:W0:Y:S01]  /*0e20*/  LDCU UR4, c[0x0][0x390] ;  /* 0x00007200ff0477ac */ /* 0x000e220008000800 */
[----:B------:R-:W-:Y:S02]  /*0e30*/  VIADD R15, R22, UR8 ;  /* 0x00000008160f7c36 */ /* 0x000fe40008000000 */
[----:B------:R-:W-:Y:S01]  /*0e40*/  VIADD R14, R23, UR7 ;  /* 0x00000007170e7c36 */ /* 0x000fe20008000000 */
[----:B------:R-:W-:Y:S01]  /*0e50*/  UIADD3 UR5, UPT, UPT, UR6, UR7, URZ ;  /* 0x0000000706057290 */ /* 0x000fe2000fffe0ff */
[C---:B------:R-:W-:Y:S02]  /*0e60*/  VIADD R25, R15.reuse, 0x1 ;  /* 0x000000010f197836 */ /* 0x040fe40000000000 */
[C---:B------:R-:W-:Y:S01]  /*0e70*/  VIADD R12, R15.reuse, 0x2 ;  /* 0x000000020f0c7836 */ /* 0x040fe20000000000 */
[----:B0-----:R-:W-:Y:S02]  /*0e80*/  ISETP.GE.AND P1, PT, R15, UR4, PT ;  /* 0x000000040f007c0c */ /* 0x001fe4000bf26270 */
[----:B------:R-:W-:-:S02]  /*0e90*/  ISETP.GE.AND P2, PT, R25, UR4, PT ;  /* 0x0000000419007c0c */ /* 0x000fc4000bf46270 */
[----:B------:R-:W-:Y:S02]  /*0ea0*/  ISETP.GT.AND P1, PT, R15, -0x1, !P1 ;  /* 0xffffffff0f00780c */ /* 0x000fe40004f24270 */
[----:B------:R-:W-:Y:S02]  /*0eb0*/  ISETP.GT.AND P2, PT, R25, -0x1, !P2 ;  /* 0xffffffff1900780c */ /* 0x000fe40005744270 */
[----:B------:R-:W-:Y:S02]  /*0ec0*/  PLOP3.LUT P1, PT, P0, P1, PT, 0x80, 0x8 ;  /* 0x000000000008781c */ /* 0x000fe40000723070 */
[----:B------:R-:W-:Y:S02]  /*0ed0*/  PLOP3.LUT P2, PT, P0, P2, PT, 0x80, 0x8 ;  /* 0x000000000008781c */ /* 0x000fe40000745070 */
[----:B------:R-:W-:-:S04]  /*0ee0*/  ISETP.GE.AND P3, PT, R12, UR4, PT ;  /* 0x000000040c007c0c */ /* 0x000fc8000bf66270 */
[----:B------:R-:W-:-:S04]  /*0ef0*/  ISETP.GT.AND P3, PT, R12, -0x1, !P3 ;  /* 0xffffffff0c00780c */ /* 0x000fc80005f64270 */
[----:B------:R-:W-:Y:S01]  /*0f00*/  PLOP3.LUT P3, PT, P0, P3, PT, 0x80, 0x8 ;  /* 0x000000000008781c */ /* 0x000fe20000767070 */
[----:B------:R-:W0:Y:S01]  /*0f10*/  @P1 LDC.64 R8, c[0x0][0x380] ;  /* 0x0000e000ff081b82 */ /* 0x000e220000000a00 */
[--C-:B------:R-:W-:Y:S02]  /*0f20*/  @P1 IMAD R11, R15, UR15, R14.reuse ;  /* 0x0000000f0f0b1c24 */ /* 0x100fe4000f8e020e */
[----:B------:R-:W-:Y:S02]  /*0f30*/  @P2 IMAD R26, R25, UR15, R14 ;  /* 0x0000000f191a2c24 */ /* 0x000fe4000f8e020e */
[----:B------:R-:W-:-:S03]  /*0f40*/  VIADD R15, R15, 0x3 ;  /* 0x000000030f0f7836 */ /* 0x000fc60000000000 */
[----:B------:R-:W1:Y:S04]  /*0f50*/  @P1 LDC R24, c[0x0][0x3a0] ;  /* 0x0000e800ff181b82 */ /* 0x000e680000000800 */
[----:B------:R-:W-:-:S04]  /*0f60*/  @P3 IMAD R12, R12, UR15, R14 ;  /* 0x0000000f0c0c3c24 */ /* 0x000fc8000f8e020e */
[----:B------:R-:W2:Y:S01]  /*0f70*/  @P1 LDC.64 R4, c[0x0][0x398] ;  /* 0x0000e600ff041b82 */ /* 0x000ea20000000a00 */
[----:B0-----:R-:W-:-:S07]  /*0f80*/  @P1 IADD3 R8, P4, PT, R11, R8, RZ ;  /* 0x000000080b081210 */ /* 0x001fce0007f9e0ff */
[----:B------:R-:W0:Y:S01]  /*0f90*/  @P2 LDC.64 R6, c[0x0][0x380] ;  /* 0x0000e000ff062b82 */ /* 0x000e220000000a00 */
[----:B------:R-:W-:Y:S02]  /*0fa0*/  @P1 LEA.HI.X.SX32 R9, R11, R9, 0x1, P4 ;  /* 0x000000090b091211 */ /* 0x000fe400020f0eff */
[----:B------:R-:W-:Y:S02]  /*0fb0*/  MOV R11, UR8 ;  /* 0x00000008000b7c02 */ /* 0x000fe40008000f00 */
[----:B------:R-:W-:Y:S01]  /*0fc0*/  ISETP.GE.AND P4, PT, R15, UR4, PT ;  /* 0x000000040f007c0c */ /* 0x000fe2000bf86270 */
[----:B------:R-:W3:Y:S02]  /*0fd0*/  @P1 LDG.E.U8.CONSTANT R8, desc[UR16][R8.64] ;  /* 0x0000001008081981 */ /* 0x000ee4000c1e9100 */
[----:B------:R-:W4:Y:S01]  /*0fe0*/  @P3 LDC.64 R28, c[0x0][0x398] ;  /* 0x0000e600ff1c3b82 */ /* 0x000f220000000a00 */
[----:B------:R-:W-:Y:S01]  /*0ff0*/  @P1 VIADD R27, R11, UR6 ;  /* 0x000000060b1b1c36 */ /* 0x000fe20008000000 */
[----:B------:R-:W-:-:S03]  /*1000*/  ISETP.GT.AND P4, PT, R15, -0x1, !P4 ;  /* 0xffffffff0f00780c */ /* 0x000fc60006784270 */
[----:B-1----:R-:W-:Y:S01]  /*1010*/  @P1 IMAD R25, R27, R24, UR5 ;  /* 0x000000051b191e24 */ /* 0x002fe2000f8e0218 */
[----:B------:R-:W-:-:S03]  /*1020*/  PLOP3.LUT P4, PT, P0, P4, PT, 0x80, 0x8 ;  /* 0x000000000008781c */ /* 0x000fc60000789070 */
[----:B--2---:R-:W-:Y:S02]  /*1030*/  @P1 IMAD.WIDE R24, R25, 0x4, R4 ;  /* 0x0000000419181825 */ /* 0x004fe400078e0204 */
[----:B------:R-:W1:Y:S03]  /*1040*/  @P3 LDC.64 R4, c[0x0][0x380] ;  /* 0x0000e000ff043b82 */ /* 0x000e660000000a00 */
[----:B------:R-:W2:Y:S01]  /*1050*/  @P1 LDG.E.CONSTANT R9, desc[UR16][R24.64] ;  /* 0x0000001018091981 */ /* 0x000ea2000c1e9900 */
[----:B0-----:R-:W-:-:S04]  /*1060*/  @P2 IADD3 R6, P6, PT, R26, R6, RZ ;  /* 0x000000061a062210 */ /* 0x001fc80007fde0ff */
[----:B------:R-:W-:Y:S01]  /*1070*/  @P2 LEA.HI.X.SX32 R7, R26, R7, 0x1, P6 ;  /* 0x000000071a072211 */ /* 0x000fe200030f0eff */
[----:B------:R-:W-:Y:S01]  /*1080*/  @P4 IMAD R14, R15, UR15, R14 ;  /* 0x0000000f0f0e4c24 */ /* 0x000fe2000f8e020e */
[----:B------:R-:W0:Y:S03]  /*1090*/  @P2 LDC R26, c[0x0][0x3a0] ;  /* 0x0000e800ff1a2b82 */ /* 0x000e260000000800 */
[----:B------:R5:W2:Y:S05]  /*10a0*/  @P2 LDG.E.U8.CONSTANT R15, desc[UR16][R6.64] ;  /* 0x00000010060f2981 */ /* 0x000aaa000c1e9100 */
[----:B-----5:R-:W5:Y:S01]  /*10b0*/  @P2 LDC.64 R6, c[0x0][0x398] ;  /* 0x0000e600ff062b82 */ /* 0x020f620000000a00 */
[----:B-1----:R-:W-:-:S04]  /*10c0*/  @P3 IADD3 R24, P6, PT, R12, R4, RZ ;  /* 0x000000040c183210 */ /* 0x002fc80007fde0ff */
[----:B------:R-:W-:-:S03]  /*10d0*/  @P3 LEA.HI.X.SX32 R25, R12, R5, 0x1, P6 ;  /* 0x000000050c193211 */ /* 0x000fc600030f0eff */
[----:B------:R-:W1:Y:S01]  /*10e0*/  @P3 LDC R12, c[0x0][0x3a0] ;  /* 0x0000e800ff0c3b82 */ /* 0x000e620000000800 */
[----:B------:R-:W-:Y:S01]  /*10f0*/  @P2 VIADD R27, R11, UR6 ;  /* 0x000000060b1b2c36 */ /* 0x000fe20008000000 */
[----:B------:R-:W2:Y:S03]  /*1100*/  @P3 LDG.E.U8.CONSTANT R24, desc[UR16][R24.64] ;  /* 0x0000001018183981 */ /* 0x000ea6000c1e9100 */
[----:B0-----:R-:W-:-:S03]  /*1110*/  @P2 IMAD R26, R27, R26, R26 ;  /* 0x0000001a1b1a2224 */ /* 0x001fc600078e021a */
[----:B------:R-:W0:Y:S01]  /*1120*/  @P4 LDC.64 R4, c[0x0][0x380] ;  /* 0x0000e000ff044b82 */ /* 0x000e220000000a00 */
[----:B------:R-:W-:Y:S02]  /*1130*/  @P2 VIADD R27, R26, UR5 ;  /* 0x000000051a1b2c36 */ /* 0x000fe40008000000 */
[----:B------:R-:W-:Y:S02]  /*1140*/  IMAD.U32 R26, RZ, RZ, UR6 ;  /* 0x00000006ff1a7e24 */ /* 0x000fe4000f8e00ff */
[----:B-----5:R-:W-:-:S03]  /*1150*/  @P2 IMAD.WIDE R6, R27, 0x4, R6 ;  /* 0x000000041b062825 */ /* 0x020fc600078e0206 */
[C-C-:B------:R-:W-:Y:S02]  /*1160*/  @P3 IADD3 R27, PT, PT, R11.reuse, 0x2, R26.reuse ;  /* 0x000000020b1b3810 */ /* 0x140fe40007ffe01a */
[----:B------:R-:W-:Y:S01]  /*1170*/  @P4 IADD3 R11, PT, PT, R11, 0x3, R26 ;  /* 0x000000030b0b4810 */ /* 0x000fe20007ffe01a */
[----:B------:R-:W5:Y:S02]  /*1180*/  @P2 LDG.E.CONSTANT R6, desc[UR16][R6.64] ;  /* 0x0000001006062981 */ /* 0x000f64000c1e9900 */
[----:B-1----:R-:W-:Y:S02]  /*1190*/  @P3 IMAD R27, R27, R12, UR5 ;  /* 0x000000051b1b3e24 */ /* 0x002fe4000f8e020c */
[----:B------:R-:W1:Y:S02]  /*11a0*/  @P4 LDC R12, c[0x0][0x3a0] ;  /* 0x0000e800ff0c4b82 */ /* 0x000e640000000800 */
[----:B----4-:R-:W-:-:S06]  /*11b0*/  @P3 IMAD.WIDE R28, R27, 0x4, R28 ;  /* 0x000000041b1c3825 */ /* 0x010fcc00078e021c */
[----:B------:R-:W4:Y:S01]  /*11c0*/  @P4 LDC.64 R26, c[0x0][0x398] ;  /* 0x0000e600ff1a4b82 */ /* 0x000f220000000a00 */
[C---:B0-----:R-:W-:Y:S01]  /*11d0*/  @P4 IADD3 R4, P6, PT, R14.reuse, R4, RZ ;  /* 0x000000040e044210 */ /* 0x041fe20007fde0ff */
[----:B------:R-:W5:Y:S03]  /*11e0*/  @P3 LDG.E.CONSTANT R28, desc[UR16][R28.64] ;  /* 0x000000101c1c3981 */ /* 0x000f66000c1e9900 */
[----:B------:R-:W-:-:S05]  /*11f0*/  @P4 LEA.HI.X.SX32 R5, R14, R5, 0x1, P6 ;  /* 0x000000050e054211 */ /* 0x000fca00030f0eff */
[----:B------:R-:W5:Y:S01]  /*1200*/  @P4 LDG.E.U8.CONSTANT R4, desc[UR16][R4.64] ;  /* 0x0000001004044981 */ /* 0x000f62000c1e9100 */
[----:B-1----:R-:W-:-:S04]  /*1210*/  @P4 IMAD R11, R11, R12, UR5 ;  /* 0x000000050b0b4e24 */ /* 0x002fc8000f8e020c */
[----:B----4-:R-:W-:-:S06]  /*1220*/  @P4 IMAD.WIDE R26, R11, 0x4, R26 ;  /* 0x000000040b1a4825 */ /* 0x010fcc00078e021a */
[----:B------:R-:W4:Y:S01]  /*1230*/  @P4 LDG.E.CONSTANT R26, desc[UR16][R26.64] ;  /* 0x000000101a1a4981 */ /* 0x000f22000c1e9900 */
[----:B------:R-:W-:Y:S01]  /*1240*/  UIADD3 UR8, UPT, UPT, UR8, 0x4, URZ ;  /* 0x0000000408087890 */ /* 0x000fe2000fffe0ff */
[----:B---3--:R-:W-:-:S05]  /*1250*/  @P1 I2FP.F32.U32 R8, R8 ;  /* 0x0000000800081245 */ /* 0x008fca0000201000 */
[----:B--2---:R-:W-:Y:S01]  /*1260*/  @P1 FFMA R13, R8, R9, R13 ;  /* 0x00000009080d1223 */ /* 0x004fe2000000000d */
[----:B------:R-:W-:Y:S02]  /*1270*/  @P2 I2FP.F32.U32 R12, R15 ;  /* 0x0000000f000c2245 */ /* 0x000fe40000201000 */
[----:B------:R-:W-:-:S03]  /*1280*/  @P3 I2FP.F32.U32 R24, R24 ;  /* 0x0000001800183245 */ /* 0x000fc60000201000 */
[----:B-----5:R-:W-:-:S04]  /*1290*/  @P2 FFMA R13, R12, R6, R13 ;  /* 0x000000060c0d2223 */ /* 0x020fc8000000000d */
[----:B------:R-:W-:Y:S01]  /*12a0*/  @P3 FFMA R13, R24, R28, R13 ;  /* 0x0000001c180d3223 */ /* 0x000fe2000000000d */
[----:B------:R-:W-:-:S05]  /*12b0*/  @P4 I2FP.F32.U32 R6, R4 ;  /* 0x0000000400064245 */ /* 0x000fca0000201000 */
[----:B----4-:R-:W-:-:S07]  /*12c0*/  @P4 FFMA R13, R6, R26, R13 ;  /* 0x0000001a060d4223 */ /* 0x010fce000000000d */
.L_x_6:
[----:B------:R-:W-:Y:S05]  /*12d0*/  @!P5 BRA `(.L_x_5) ;  /* 0x000000040018d947 */ /* 0x000fea0003800000 */
[----:B------:R-:W-:Y:S02]  /*12e0*/  ISETP.NE.AND P1, PT, R10, 0x1, PT ;  /* 0x000000010a00780c */ /* 0x000fe40003f25270 */
[----:B------:R-:W-:-:S04]  /*12f0*/  LOP3.LUT R3, R3, 0x1, RZ, 0xc0, !PT ;  /* 0x0000000103037812 */ /* 0x000fc800078ec0ff */
[----:B------:R-:W-:-:S07]  /*1300*/  ISETP.NE.U32.AND P3, PT, R3, 0x1, PT ;  /* 0x000000010300780c */ /* 0x000fce0003f65070 */
[----:B------:R-:W-:Y:S06]  /*1310*/  @!P1 BRA `(.L_x_7) ;  /* 0x0000000000a09947 */ /* 0x000fec0003800000 */
[----:B------:R-:W0:Y:S01]  /*1320*/  LDCU UR4, c[0x0][0x390] ;  /* 0x00007200ff0477ac */ /* 0x000e220008000800 */
[----:B------:R-:W-:Y:S02]  /*1330*/  VIADD R15, R22, UR8 ;  /* 0x00000008160f7c36 */ /* 0x000fe40008000000 */
[----:B------:R-:W-:Y:S02]  /*1340*/  VIADD R24, R23, UR7 ;  /* 0x0000000717187c36 */ /* 0x000fe40008000000 */
[C---:B------:R-:W-:Y:S01]  /*1350*/  VIADD R14, R15.reuse, 0x1 ;  /* 0x000000010f0e7836 */ /* 0x040fe20000000000 */
[----:B0-----:R-:W-:-:S04]  /*1360*/  ISETP.GE.AND P1, PT, R15, UR4, PT ;  /* 0x000000040f007c0c */ /* 0x001fc8000bf26270 */
[C---:B------:R-:W-:Y:S01]  /*1370*/  ISETP.GE.AND P2, PT, R14.reuse, UR4, PT ;  /* 0x000000040e007c0c */ /* 0x040fe2000bf46270 */
[----:B------:R-:W-:Y:S01]  /*1380*/  UIADD3 UR4, UPT, UPT, UR6, UR7, URZ ;  /* 0x0000000706047290 */ /* 0x000fe2000fffe0ff */
[----:B------:R-:W-:Y:S02]  /*1390*/  ISETP.GT.AND P1, PT, R15, -0x1, !P1 ;  /* 0xffffffff0f00780c */ /* 0x000fe40004f24270 */
[----:B------:R-:W-:Y:S02]  /*13a0*/  ISETP.GT.AND P2, PT, R14, -0x1, !P2 ;  /* 0xffffffff0e00780c */ /* 0x000fe40005744270 */
[----:B------:R-:W-:Y:S02]  /*13b0*/  PLOP3.LUT P1, PT, P0, P1, PT, 0x80, 0x8 ;  /* 0x000000000008781c */ /* 0x000fe40000723070 */
[----:B------:R-:W-:-:S11]  /*13c0*/  PLOP3.LUT P2, PT, P0, P2, PT, 0x80, 0x8 ;  /* 0x000000000008781c */ /* 0x000fd60000745070 */
[----:B------:R-:W0:Y:S01]  /*13d0*/  @P1 LDC.64 R6, c[0x0][0x380] ;  /* 0x0000e000ff061b82 */ /* 0x000e220000000a00 */
[--C-:B------:R-:W-:Y:S02]  /*13e0*/  @P1 IMAD R15, R15, UR15, R24.reuse ;  /* 0x0000000f0f0f1c24 */ /* 0x100fe4000f8e0218 */
[----:B------:R-:W-:Y:S01]  /*13f0*/  @P2 IMAD R14, R14, UR15, R24 ;  /* 0x0000000f0e0e2c24 */ /* 0x000fe2000f8e0218 */
[----:B------:R-:W-:-:S04]  /*1400*/  MOV R24, UR8 ;  /* 0x0000000800187c02 */ /* 0x000fc80008000f00 */
[----:B------:R-:W1:Y:S08]  /*1410*/  @P2 LDC.64 R4, c[0x0][0x380] ;  /* 0x0000e000ff042b82 */ /* 0x000e700000000a00 */
[----:B------:R-:W2:Y:S08]  /*1420*/  @P2 LDC R12, c[0x0][0x3a0] ;  /* 0x0000e800ff0c2b82 */ /* 0x000eb00000000800 */
[----:B------:R-:W3:Y:S01]  /*1430*/  @P1 LDC R3, c[0x0][0x3a0] ;  /* 0x0000e800ff031b82 */ /* 0x000ee20000000800 */
[----:B0-----:R-:W-:-:S04]  /*1440*/  @P1 IADD3 R6, P4, PT, R15, R6, RZ ;  /* 0x000000060f061210 */ /* 0x001fc80007f9e0ff */
[----:B------:R-:W-:Y:S01]  /*1450*/  @P1 LEA.HI.X.SX32 R7, R15, R7, 0x1, P4 ;  /* 0x000000070f071211 */ /* 0x000fe200020f0eff */
[C---:B------:R-:W-:Y:S02]  /*1460*/  @P2 VIADD R15, R24.reuse, UR6 ;  /* 0x00000006180f2c36 */ /* 0x040fe40008000000 */
[----:B------:R-:W0:Y:S01]  /*1470*/  @P1 LDC.64 R10, c[0x0][0x398] ;  /* 0x0000e600ff0a1b82 */ /* 0x000e220000000a00 */
[----:B------:R-:W-:Y:S01]  /*1480*/  @P1 VIADD R24, R24, UR6 ;  /* 0x0000000618181c36 */ /* 0x000fe20008000000 */
[C---:B-1----:R-:W-:Y:S01]  /*1490*/  @P2 IADD3 R4, P4, PT, R14.reuse, R4, RZ ;  /* 0x000000040e042210 */ /* 0x042fe20007f9e0ff */
[----:B------:R-:W4:Y:S03]  /*14a0*/  @P1 LDG.E.U8.CONSTANT R6, desc[UR16][R6.64] ;  /* 0x0000001006061981 */ /* 0x000f26000c1e9100 */
[----:B------:R-:W-:Y:S02]  /*14b0*/  @P2 LEA.HI.X.SX32 R5, R14, R5, 0x1, P4 ;  /* 0x000000050e052211 */ /* 0x000fe400020f0eff */
[----:B------:R-:W1:Y:S01]  /*14c0*/  @P2 LDC.64 R8, c[0x0][0x398] ;  /* 0x0000e600ff082b82 */ /* 0x000e620000000a00 */
[----:B--2---:R-:W-:-:S02]  /*14d0*/  @P2 IMAD R15, R15, R12, R12 ;  /* 0x0000000c0f0f2224 */ /* 0x004fc400078e020c */
[----:B------:R-:W2:Y:S01]  /*14e0*/  @P2 LDG.E.U8.CONSTANT R4, desc[UR16][R4.64] ;  /* 0x0000001004042981 */ /* 0x000ea2000c1e9100 */
[----:B---3--:R-:W-:Y:S02]  /*14f0*/  @P1 IMAD R3, R24, R3, UR4 ;  /* 0x0000000418031e24 */ /* 0x008fe4000f8e0203 */
[----:B------:R-:W-:Y:S02]  /*1500*/  @P2 VIADD R15, R15, UR4 ;  /* 0x000000040f0f2c36 */ /* 0x000fe40008000000 */
[----:B0-----:R-:W-:-:S06]  /*1510*/  @P1 IMAD.WIDE R10, R3, 0x4, R10 ;  /* 0x00000004030a1825 */ /* 0x001fcc00078e020a */
[----:B------:R-:W3:Y:S01]  /*1520*/  @P1 LDG.E.CONSTANT R10, desc[UR16][R10.64] ;  /* 0x000000100a0a1981 */ /* 0x000ee2000c1e9900 */
[----:B-1----:R-:W-:-:S06]  /*1530*/  @P2 IMAD.WIDE R8, R15, 0x4, R8 ;  /* 0x000000040f082825 */ /* 0x002fcc00078e0208 */
[----:B------:R-:W5:Y:S01]  /*1540*/  @P2 LDG.E.CONSTANT R8, desc[UR16][R8.64] ;  /* 0x0000001008082981 */ /* 0x000f62000c1e9900 */
[----:B------:R-:W-:Y:S01]  /*1550*/  UIADD3 UR8, UPT, UPT, UR8, 0x2, URZ ;  /* 0x0000000208087890 */ /* 0x000fe2000fffe0ff */
[----:B----4-:R-:W-:Y:S02]  /*1560*/  @P1 I2FP.F32.U32 R12, R6 ;  /* 0x00000006000c1245 */ /* 0x010fe40000201000 */
[----:B--2---:R-:W-:-:S03]  /*1570*/  @P2 I2FP.F32.U32 R14, R4 ;  /* 0x00000004000e2245 */ /* 0x004fc60000201000 */
[----:B---3--:R-:W-:-:S04]  /*1580*/  @P1 FFMA R13, R10, R12, R13 ;  /* 0x0000000c0a0d1223 */ /* 0x008fc8000000000d */
[----:B-----5:R-:W-:-:S07]  /*1590*/  @P2 FFMA R13, R8, R14, R13 ;  /* 0x0000000e080d2223 */ /* 0x020fce000000000d */
.L_x_7:
[----:B------:R-:W-:Y:S05]  /*15a0*/  @!P3 BRA `(.L_x_5) ;  /* 0x000000000064b947 */ /* 0x000fea0003800000 */
[----:B------:R-:W0:Y:S01]  /*15b0*/  LDCU UR4, c[0x0][0x390] ;  /* 0x00007200ff0477ac */ /* 0x000e220008000800 */
[----:B------:R-:W-:Y:S01]  /*15c0*/  VIADD R3, R22, UR8 ;  /* 0x0000000816037c36 */ /* 0x000fe20008000000 */
[----:B------:R-:W-:Y:S04]  /*15d0*/  BSSY.RECONVERGENT B0, `(.L_x_5) ;  /* 0x0000016000007945 */ /* 0x000fe80003800200 */
[----:B0-----:R-:W-:-:S04]  /*15e0*/  ISETP.GE.AND P1, PT, R3, UR4, PT ;  /* 0x0000000403007c0c */ /* 0x001fc8000bf26270 */
[----:B------:R-:W-:-:S04]  /*15f0*/  ISETP.GT.AND P1, PT, R3, -0x1, !P1 ;  /* 0xffffffff0300780c */ /* 0x000fc80004f24270 */
[----:B------:R-:W-:-:S13]  /*1600*/  PLOP3.LUT P1, PT, P0, P1, PT, 0x80, 0x8 ;  /* 0x000000000008781c */ /* 0x000fda0000723070 */
[----:B------:R-:W-:Y:S05]  /*1610*/  @!P1 BRA `(.L_x_8) ;  /* 0x0000000000449947 */ /* 0x000fea0003800000 */
[----:B------:R-:W0:Y:S01]  /*1620*/  LDCU UR10, c[0x0][0x3a0] ;  /* 0x00007400ff0a77ac */ /* 0x000e220008000800 */
[----:B------:R-:W-:Y:S01]  /*1630*/  VIADD R4, R23, UR7 ;  /* 0x0000000717047c36 */ /* 0x000fe20008000000 */
[----:B------:R-:W1:Y:S03]  /*1640*/  LDCU.64 UR12, c[0x0][0x380] ;  /* 0x00007000ff0c77ac */ /* 0x000e660008000a00 */
[----:B------:R-:W-:Y:S01]  /*1650*/  IMAD R3, R3, UR15, R4 ;  /* 0x0000000f03037c24 */ /* 0x000fe2000f8e0204 */
[----:B------:R-:W2:Y:S01]  /*1660*/  LDCU.64 UR4, c[0x0][0x398] ;  /* 0x00007300ff0477ac */ /* 0x000ea20008000a00 */
[----:B------:R-:W-:Y:S02]  /*1670*/  UIADD3 UR11, UPT, UPT, UR6, UR7, URZ ;  /* 0x00000007060b7290 */ /* 0x000fe4000fffe0ff */
[----:B------:R-:W-:-:S04]  /*1680*/  UIADD3 UR9, UPT, UPT, UR6, UR8, URZ ;  /* 0x0000000806097290 */ /* 0x000fc8000fffe0ff */
[----:B0-----:R-:W-:Y:S01]  /*1690*/  UIMAD UR9, UR9, UR10, UR11 ;  /* 0x0000000a090972a4 */ /* 0x001fe2000f8e020b */
[----:B-1----:R-:W-:-:S03]  /*16a0*/  IADD3 R4, P0, PT, R3, UR12, RZ ;  /* 0x0000000c03047c10 */ /* 0x002fc6000ff1e0ff */
[----:B--2---:R-:W-:Y:S01]  /*16b0*/  UIMAD.WIDE UR4, UR9, 0x4, UR4 ;  /* 0x00000004090478a5 */ /* 0x004fe2000f8e0204 */
[----:B------:R-:W-:-:S05]  /*16c0*/  LEA.HI.X.SX32 R5, R3, UR13, 0x1, P0 ;  /* 0x0000000d03057c11 */ /* 0x000fca00080f0eff */
[----:B------:R-:W-:Y:S01]  /*16d0*/  IMAD.U32 R6, RZ, RZ, UR4 ;  /* 0x00000004ff067e24 */ /* 0x000fe2000f8e00ff */
[----:B------:R-:W2:Y:S01]  /*16e0*/  LDG.E.U8.CONSTANT R4, desc[UR16][R4.64] ;  /* 0x0000001004047981 */ /* 0x000ea2000c1e9100 */
[----:B------:R-:W-:-:S05]  /*16f0*/  IMAD.U32 R7, RZ, RZ, UR5 ;  /* 0x00000005ff077e24 */ /* 0x000fca000f8e00ff */
[----:B------:R-:W3:Y:S01]  /*1700*/  LDG.E.CONSTANT R6, desc[UR16][R6.64] ;  /* 0x0000001006067981 */ /* 0x000ee2000c1e9900 */
[----:B--2---:R-:W-:-:S05]  /*1710*/  I2FP.F32.U32 R8, R4 ;  /* 0x0000000400087245 */ /* 0x004fca0000201000 */
[----:B---3--:R-:W-:-:S07]  /*1720*/  FFMA R13, R8, R6, R13 ;  /* 0x00000006080d7223 */ /* 0x008fce000000000d */
.L_x_8:
[----:B------:R-:W-:Y:S05]  /*1730*/  BSYNC.RECONVERGENT B0 ;  /* 0x0000000000007941 */ /* 0x000fea0003800200 */
.L_x_5:
[----:B------:R-:W-:-:S04]  /*1740*/  IABS R3, UR6 ;  /* 0x0000000600037c13 */ /* 0x000fc80008000000 */
[----:B------:R-:W-:Y:S01]  /*1750*/  ISETP.NE.AND P0, PT, R3, UR7, PT ;  /* 0x0000000703007c0c */ /* 0x000fe2000bf05270 */
[----:B------:R-:W-:-:S12]  /*1760*/  UIADD3 UR7, UPT, UPT, UR7, 0x1, URZ ;  /* 0x0000000107077890 */ /* 0x000fd8000fffe0ff */
[----:B------:R-:W-:Y:S05]  /*1770*/  @P0 BRA `(.L_x_9) ;  /* 0xffffffe800b40947 */ /* 0x000fea000383ffff */
.L_x_2:
[----:B------:R-:W0:Y:S01]  /*1780*/  LDCU.64 UR4, c[0x0][0x388] ;  /* 0x00007100ff0477ac */ /* 0x000e220008000a00 */
[C---:B------:R-:W-:Y:S01]  /*1790*/  FSETP.GEU.AND P0, PT, R13.reuse, RZ, PT ;  /* 0x000000ff0d00720b */ /* 0x040fe20003f0e000 */
[----:B------:R-:W-:Y:S01]  /*17a0*/  IMAD R22, R22, UR15, R23 ;  /* 0x0000000f16167c24 */ /* 0x000fe2000f8e0217 */
[----:B------:R-:W-:-:S04]  /*17b0*/  FMNMX.NAN R13, R13, 255, PT ;  /* 0x437f00000d0d7809 */ /* 0x000fc80003820000 */
[----:B------:R-:W-:-:S06]  /*17c0*/  FSEL R13, R13, RZ, P0 ;  /* 0x000000ff0d0d7208 */ /* 0x000fcc0000000000 */
[----:B------:R-:W1:Y:S01]  /*17d0*/  F2I.U32.TRUNC.NTZ R13, R13 ;  /* 0x0000000d000d7305 */ /* 0x000e62000020f000 */
[----:B0-----:R-:W-:-:S04]  /*17e0*/  IADD3 R2, P0, PT, R22, UR4, RZ ;  /* 0x0000000416027c10 */ /* 0x001fc8000ff1e0ff */
[----:B------:R-:W-:-:S05]  /*17f0*/  LEA.HI.X.SX32 R3, R22, UR5, 0x1, P0 ;  /* 0x0000000516037c11 */ /* 0x000fca00080f0eff */
[----:B-1----:R-:W-:Y:S01]  /*1800*/  STG.E.U8 desc[UR16][R2.64], R13 ;  /* 0x0000000d02007986 */ /* 0x002fe2000c101110 */
[----:B------:R-:W-:Y:S05]  /*1810*/  EXIT ;  /* 0x000000000000794d */ /* 0x000fea0003800000 */
.L_x_10:
        /* <DEDUP_REMOVED lines=14> */
.L_x_13:


//--------------------- .nv.shared.reserved.0     --------------------------
	.section	.nv.shared.reserved.0,"aw",@nobits
	.weak		__nv_reservedSMEM_offset_0_alias
	.size		__nv_reservedSMEM_offset_0_alias, 0, 64
	.other		__nv_reservedSMEM_offset_0_alias,@"STO_CUDA_RESERVED_SHARED STV_DEFAULT"
__nv_reservedSMEM_offset_0_alias:
	.zero		0
	.zero		64


//--------------------- .nv.constant0._Z17recombineChannelsPKhS0_S0_P6uchar4ii --------------------------
	.section	.nv.constant0._Z17recombineChannelsPKhS0_S0_P6uchar4ii,"a",@progbits
	.sectionflags	@""
	.align	4
.nv.constant0._Z17recombineChannelsPKhS0_S0_P6uchar4ii:
	.zero		936


//--------------------- .nv.constant0._Z16separateChannelsPK6uchar4iiPhS2_S2_ --------------------------
	.section	.nv.constant0._Z16separateChannelsPK6uchar4iiPhS2_S2_,"a",@progbits
	.sectionflags	@""
	.align	4
.nv.constant0._Z16separateChannelsPK6uchar4iiPhS2_S2_:
	.zero		936


//--------------------- .nv.constant0._Z10box_filterPKhPhiiPKfi --------------------------
	.section	.nv.constant0._Z10box_filterPKhPhiiPKfi,"a",@progbits
	.sectionflags	@""
	.align	4
.nv.constant0._Z10box_filterPKhPhiiPKfi:
	.zero		932


//--------------------- SYMBOLS --------------------------

	.type		.nv.reservedSmem.offset0,@object
	.size		.nv.reservedSmem.offset0,0x4
